	.target	sm_90a

	.elftype	@"ET_EXEC"


//--------------------- .note.nv.tkinfo           --------------------------
	.section	.note.nv.tkinfo,"",@"SHT_NOTE"
	.sectionflags	@"SHF_NOTE_NV_TKINFO"
	.tkinfo
        /*0018*/ 	.word	0x00000002
        /*0030*/ 	.string	""
        /*0030*/ 	.string	"ptxas"
        /*0030*/ 	.string	"Cuda compilation tools, release 13.0, V13.0.88"
        /*0030*/ 	.string	"Build cuda_13.0.r13.0/compiler.36424714_0"
        /*0030*/ 	.string	"-arch sm_90a -m 64 "



//--------------------- .note.nv.cuinfo           --------------------------
	.section	.note.nv.cuinfo,"",@"SHT_NOTE"
	.sectionflags	@"SHF_NOTE_NV_CUINFO"
        /*0018*/ 	.short	0x0002
        /*001a*/ 	.short	0x005a
        /*001c*/ 	.short	0x0082
	.zero		2


//--------------------- .nv.info                  --------------------------
	.section	.nv.info,"",@"SHT_CUDA_INFO"
	.align	4


	//----- nvinfo : EIATTR_REGCOUNT
	.align		4
        /*0000*/ 	.byte	0x04, 0x2f
        /*0002*/ 	.short	(.L_15 - .L_14)
	.align		4
.L_14:
        /*0004*/ 	.word	index@(_ZN7cutlass13device_kernelINS_4gemm6kernel13GemmUniversalIN4cute5tupleIJiiiiEEENS1_10collective13CollectiveMmaINS1_34MainloopSm90TmaGmmaWarpSpecializedILi7ENS5_IJNS4_1CILi1EEESB_SB_EEENS1_32KernelTmaWarpSpecializedPingpongEEENS5_IJNSA_ILi64EEESF_NSA_ILi128EEEEEENS_6half_tENS5_IJSB_llEEESI_SJ_NS4_8TiledMMAINS4_8MMA_AtomIJNS4_4SM904GMMA25MMA_64x64x16_F32F16F16_SSILNSN_5MajorE1ELSP_1ELNSN_7ScaleInE1ELSQ_1EEEEEENS4_6LayoutISC_NS5_IJNSA_ILi0EEESU_SU_EEEEENS5_IJNS4_10UnderscoreESX_SX_EEEEENS4_13SM90_TMA_LOADENS4_14ComposedLayoutINS4_7SwizzleILi3ELi4ELi3EEENS4_18smem_ptr_flag_bitsILi16EEENST_INS5_IJSF_NSA_ILi8EEEEEENS5_IJSB_SF_EEEEEEEvNS4_8identityES10_S1A_vS1B_EENS_8epilogue10collective6detail29Sm90TmaWarpSpecializedAdapterINS1E_15DefaultEpilogueISI_NS5_IJlSB_lEEES1I_NS1D_6thread17LinearCombinationISI_Li1EffLNS1J_9ScaleType4KindE0ELNS_15FloatRoundStyleE2ESI_EENS1_15EpilogueDefaultEEEEEvvEEEEvNT_6ParamsE)
        /*0008*/ 	.word	0x000000a8


	//----- nvinfo : EIATTR_FRAME_SIZE
	.align		4
.L_15:
        /*000c*/ 	.byte	0x04, 0x11
        /*000e*/ 	.short	(.L_17 - .L_16)
	.align		4
.L_16:
        /*0010*/ 	.word	index@(_ZN7cutlass13device_kernelINS_4gemm6kernel13GemmUniversalIN4cute5tupleIJiiiiEEENS1_10collective13CollectiveMmaINS1_34MainloopSm90TmaGmmaWarpSpecializedILi7ENS5_IJNS4_1CILi1EEESB_SB_EEENS1_32KernelTmaWarpSpecializedPingpongEEENS5_IJNSA_ILi64EEESF_NSA_ILi128EEEEEENS_6half_tENS5_IJSB_llEEESI_SJ_NS4_8TiledMMAINS4_8MMA_AtomIJNS4_4SM904GMMA25MMA_64x64x16_F32F16F16_SSILNSN_5MajorE1ELSP_1ELNSN_7ScaleInE1ELSQ_1EEEEEENS4_6LayoutISC_NS5_IJNSA_ILi0EEESU_SU_EEEEENS5_IJNS4_10UnderscoreESX_SX_EEEEENS4_13SM90_TMA_LOADENS4_14ComposedLayoutINS4_7SwizzleILi3ELi4ELi3EEENS4_18smem_ptr_flag_bitsILi16EEENST_INS5_IJSF_NSA_ILi8EEEEEENS5_IJSB_SF_EEEEEEEvNS4_8identityES10_S1A_vS1B_EENS_8epilogue10collective6detail29Sm90TmaWarpSpecializedAdapterINS1E_15DefaultEpilogueISI_NS5_IJlSB_lEEES1I_NS1D_6thread17LinearCombinationISI_Li1EffLNS1J_9ScaleType4KindE0ELNS_15FloatRoundStyleE2ESI_EENS1_15EpilogueDefaultEEEEEvvEEEEvNT_6ParamsE)
        /*0014*/ 	.word	0x00000008


	//----- nvinfo : EIATTR_MIN_STACK_SIZE
	.align		4
.L_17:
        /*0018*/ 	.byte	0x04, 0x12
        /*001a*/ 	.short	(.L_19 - .L_18)
	.align		4
.L_18:
        /*001c*/ 	.word	index@(_ZN7cutlass13device_kernelINS_4gemm6kernel13GemmUniversalIN4cute5tupleIJiiiiEEENS1_10collective13CollectiveMmaINS1_34MainloopSm90TmaGmmaWarpSpecializedILi7ENS5_IJNS4_1CILi1EEESB_SB_EEENS1_32KernelTmaWarpSpecializedPingpongEEENS5_IJNSA_ILi64EEESF_NSA_ILi128EEEEEENS_6half_tENS5_IJSB_llEEESI_SJ_NS4_8TiledMMAINS4_8MMA_AtomIJNS4_4SM904GMMA25MMA_64x64x16_F32F16F16_SSILNSN_5MajorE1ELSP_1ELNSN_7ScaleInE1ELSQ_1EEEEEENS4_6LayoutISC_NS5_IJNSA_ILi0EEESU_SU_EEEEENS5_IJNS4_10UnderscoreESX_SX_EEEEENS4_13SM90_TMA_LOADENS4_14ComposedLayoutINS4_7SwizzleILi3ELi4ELi3EEENS4_18smem_ptr_flag_bitsILi16EEENST_INS5_IJSF_NSA_ILi8EEEEEENS5_IJSB_SF_EEEEEEEvNS4_8identityES10_S1A_vS1B_EENS_8epilogue10collective6detail29Sm90TmaWarpSpecializedAdapterINS1E_15DefaultEpilogueISI_NS5_IJlSB_lEEES1I_NS1D_6thread17LinearCombinationISI_Li1EffLNS1J_9ScaleType4KindE0ELNS_15FloatRoundStyleE2ESI_EENS1_15EpilogueDefaultEEEEEvvEEEEvNT_6ParamsE)
        /*0020*/ 	.word	0x00000008
.L_19:


//--------------------- .nv.compat                --------------------------
	.section	.nv.compat,"",@"SHT_CUDA_COMPAT_INFO"
	.align	4
        /*0000*/ 	.byte	0x02, 0x09, 0x01, 0x00, 0x02, 0x02, 0x04, 0x00, 0x02, 0x05, 0x05, 0x00, 0x03, 0x07, 0x01, 0x01
        /*0010*/ 	.byte	0x02, 0x03, 0x01, 0x00, 0x02, 0x06, 0x01, 0x00, 0x04, 0x0b, 0x08, 0x00, 0x00, 0x00, 0x00, 0x00
        /*0020*/ 	.byte	0x00, 0x00, 0x00, 0x00


//--------------------- .nv.info._ZN7cutlass13device_kernelINS_4gemm6kernel13GemmUniversalIN4cute5tupleIJiiiiEEENS1_10collective13CollectiveMmaINS1_34MainloopSm90TmaGmmaWarpSpecializedILi7ENS5_IJNS4_1CILi1EEESB_SB_EEENS1_32KernelTmaWarpSpecializedPingpongEEENS5_IJNSA_ILi64EEESF_NSA_ILi128EEEEEENS_6half_tENS5_IJSB_llEEESI_SJ_NS4_8TiledMMAINS4_8MMA_AtomIJNS4_4SM904GMMA25MMA_64x64x16_F32F16F16_SSILNSN_5MajorE1ELSP_1ELNSN_7ScaleInE1ELSQ_1EEEEEENS4_6LayoutISC_NS5_IJNSA_ILi0EEESU_SU_EEEEENS5_IJNS4_10UnderscoreESX_SX_EEEEENS4_13SM90_TMA_LOADENS4_14ComposedLayoutINS4_7SwizzleILi3ELi4ELi3EEENS4_18smem_ptr_flag_bitsILi16EEENST_INS5_IJSF_NSA_ILi8EEEEEENS5_IJSB_SF_EEEEEEEvNS4_8identityES10_S1A_vS1B_EENS_8epilogue10collective6detail29Sm90TmaWarpSpecializedAdapterINS1E_15DefaultEpilogueISI_NS5_IJlSB_lEEES1I_NS1D_6thread17LinearCombinationISI_Li1EffLNS1J_9ScaleType4KindE0ELNS_15FloatRoundStyleE2ESI_EENS1_15EpilogueDefaultEEEEEvvEEEEvNT_6ParamsE --------------------------
	.section	.nv.info._ZN7cutlass13device_kernelINS_4gemm6kernel13GemmUniversalIN4cute5tupleIJiiiiEEENS1_10collective13CollectiveMmaINS1_34MainloopSm90TmaGmmaWarpSpecializedILi7ENS5_IJNS4_1CILi1EEESB_SB_EEENS1_32KernelTmaWarpSpecializedPingpongEEENS5_IJNSA_ILi64EEESF_NSA_ILi128EEEEEENS_6half_tENS5_IJSB_llEEESI_SJ_NS4_8TiledMMAINS4_8MMA_AtomIJNS4_4SM904GMMA25MMA_64x64x16_F32F16F16_SSILNSN_5MajorE1ELSP_1ELNSN_7ScaleInE1ELSQ_1EEEEEENS4_6LayoutISC_NS5_IJNSA_ILi0EEESU_SU_EEEEENS5_IJNS4_10UnderscoreESX_SX_EEEEENS4_13SM90_TMA_LOADENS4_14ComposedLayoutINS4_7SwizzleILi3ELi4ELi3EEENS4_18smem_ptr_flag_bitsILi16EEENST_INS5_IJSF_NSA_ILi8EEEEEENS5_IJSB_SF_EEEEEEEvNS4_8identityES10_S1A_vS1B_EENS_8epilogue10collective6detail29Sm90TmaWarpSpecializedAdapterINS1E_15DefaultEpilogueISI_NS5_IJlSB_lEEES1I_NS1D_6thread17LinearCombinationISI_Li1EffLNS1J_9ScaleType4KindE0ELNS_15FloatRoundStyleE2ESI_EENS1_15EpilogueDefaultEEEEEvvEEEEvNT_6ParamsE,"",@"SHT_CUDA_INFO"
	.sectionflags	@""
	.align	4


	//----- nvinfo : EIATTR_CUDA_API_VERSION
	.align		4
        /*0000*/ 	.byte	0x04, 0x37
        /*0002*/ 	.short	(.L_21 - .L_20)
.L_20:
        /*0004*/ 	.word	0x00000082


	//----- nvinfo : EIATTR_KPARAM_INFO
	.align		4
.L_21:
        /*0008*/ 	.byte	0x04, 0x17
        /*000a*/ 	.short	(.L_23 - .L_22)
.L_22:
        /*000c*/ 	.word	0x00000000
        /*0010*/ 	.short	0x0000
        /*0012*/ 	.short	0x0070
        /*0014*/ 	.byte	0x00, 0xf0, 0x01, 0x10


	//----- nvinfo : EIATTR_SPARSE_MMA_MASK
	.align		4
.L_23:
        /*0018*/ 	.byte	0x03, 0x50
        /*001a*/ 	.short	0x0000


	//----- nvinfo : EIATTR_MAXREG_COUNT
	.align		4
        /*001c*/ 	.byte	0x03, 0x1b
        /*001e*/ 	.short	0x00a8


	//----- nvinfo : EIATTR_NUM_BARRIERS
	.align		4
        /*0020*/ 	.byte	0x02, 0x4c
        /*0022*/ 	.byte	0x01
	.zero		1


	//----- nvinfo : EIATTR_EXTERNS
	.align		4
        /*0024*/ 	.byte	0x04, 0x0f
        /*0026*/ 	.short	(.L_25 - .L_24)


	//   ....[0]....
	.align		4
.L_24:
        /*0028*/ 	.word	index@(__assertfail)


	//----- nvinfo : EIATTR_ANNOTATIONS
	.align		4
.L_25:
        /*002c*/ 	.byte	0x04, 0x55
        /*002e*/ 	.short	(.L_27 - .L_26)


	//   ....[0]....
.L_26:
        /*0030*/ 	.word	0x00000001
        /*0034*/ 	.byte	0x30, 0x0b, 0x00, 0x00, 0x01, 0x00, 0x00, 0x00, 0x70, 0x12, 0x00, 0x00, 0x01, 0x00, 0x00, 0x00
        /*0044*/ 	.byte	0xd0, 0x46, 0x00, 0x00, 0x01, 0x00, 0x00, 0x00, 0x90, 0x52, 0x00, 0x00


	//----- nvinfo : EIATTR_MERCURY_ISA_VERSION
	.align		4
.L_27:
        /*0050*/ 	.byte	0x03, 0x5f
        /*0052*/ 	.short	0x0101


	//----- nvinfo : EIATTR_INT_WARP_WIDE_INSTR_OFFSETS
	.align		4
        /*0054*/ 	.byte	0x04, 0x31
        /*0056*/ 	.short	(.L_29 - .L_28)


	//   ....[0]....
.L_28:
        /*0058*/ 	.word	0x00000450


	//   ....[1]....
        /*005c*/ 	.word	0x00000470


	//   ....[2]....
        /*0060*/ 	.word	0x000004f0


	//   ....[3]....
        /*0064*/ 	.word	0x00000500


	//   ....[4]....
        /*0068*/ 	.word	0x00000510


	//   ....[5]....
        /*006c*/ 	.word	0x00000530


	//   ....[6]....
        /*0070*/ 	.word	0x000005c0


	//   ....[7]....
        /*0074*/ 	.word	0x000005e0


	//----- nvinfo : EIATTR_COOP_GROUP_MASK_REGIDS
	.align		4
.L_29:
        /*0078*/ 	.byte	0x04, 0x29
        /*007a*/ 	.short	(.L_31 - .L_30)


	//   ....[0]....
.L_30:
        /*007c*/ 	.word	0xffffffff


	//   ....[1]....
        /*0080*/ 	.word	0xffffffff


	//   ....[2]....
        /*0084*/ 	.word	0xffffffff


	//   ....[3]....
        /*0088*/ 	.word	0xffffffff


	//   ....[4]....
        /*008c*/ 	.word	0xffffffff


	//   ....[5]....
        /*0090*/ 	.word	0xffffffff


	//----- nvinfo : EIATTR_COOP_GROUP_INSTR_OFFSETS
	.align		4
.L_31:
        /*0094*/ 	.byte	0x04, 0x28
        /*0096*/ 	.short	(.L_33 - .L_32)


	//   ....[0]....
.L_32:
        /*0098*/ 	.word	0x00000070


	//   ....[1]....
        /*009c*/ 	.word	0x00000080


	//   ....[2]....
        /*00a0*/ 	.word	0x00000140


	//   ....[3]....
        /*00a4*/ 	.word	0x00000330


	//   ....[4]....
        /*00a8*/ 	.word	0x00000370


	//   ....[5]....
        /*00ac*/ 	.word	0x000003b0


	//----- nvinfo : EIATTR_REG_RECONFIG
	.align		4
.L_33:
        /*00b0*/ 	.byte	0x01, 0x54
	.zero		2


	//----- nvinfo : EIATTR_SYSCALL_OFFSETS
	.align		4
        /*00b4*/ 	.byte	0x04, 0x46
        /*00b6*/ 	.short	(.L_35 - .L_34)


	//   ....[0]....
.L_34:
        /*00b8*/ 	.word	0x00001750


	//----- nvinfo : EIATTR_MBARRIER_INSTR_OFFSETS
	.align		4
.L_35:
        /*00bc*/ 	.byte	0x04, 0x39
        /*00be*/ 	.short	(.L_37 - .L_36)


	//   ....[0]....
.L_36:
        /*00c0*/ 	.word	0x00000240
        /*00c4*/ 	.word	0x000000ff
        /*00c8*/ 	.word	0x00000000
        /*00cc*/ 	.short	0x0100
        /*00ce*/ 	.byte	0x08
	.zero		1


	//   ....[1]....
        /*00d0*/ 	.word	0x00000250
        /*00d4*/ 	.word	0x000000ff
        /*00d8*/ 	.word	0x00000038
        /*00dc*/ 	.short	0x0100
        /*00de*/ 	.byte	0x08
	.zero		1


	//   ....[2]....
        /*00e0*/ 	.word	0x00000260
        /*00e4*/ 	.word	0x000000ff
        /*00e8*/ 	.word	0x00000008
        /*00ec*/ 	.short	0x0100
        /*00ee*/ 	.byte	0x08
	.zero		1


	//   ....[3]....
        /*00f0*/ 	.word	0x00000270
        /*00f4*/ 	.word	0x000000ff
        /*00f8*/ 	.word	0x00000040
        /*00fc*/ 	.short	0x0100
        /*00fe*/ 	.byte	0x08
	.zero		1


	//   ....[4]....
        /*0100*/ 	.word	0x00000280
        /*0104*/ 	.word	0x000000ff
        /*0108*/ 	.word	0x00000010
        /*010c*/ 	.short	0x0100
        /*010e*/ 	.byte	0x08
	.zero		1


	//   ....[5]....
        /*0110*/ 	.word	0x00000290
        /*0114*/ 	.word	0x000000ff
        /*0118*/ 	.word	0x00000048
        /*011c*/ 	.short	0x0100
        /*011e*/ 	.byte	0x08
	.zero		1


	//   ....[6]....
        /*0120*/ 	.word	0x000002a0
        /*0124*/ 	.word	0x000000ff
        /*0128*/ 	.word	0x00000018
        /*012c*/ 	.short	0x0100
        /*012e*/ 	.byte	0x08
	.zero		1


	//   ....[7]....
        /*0130*/ 	.word	0x000002b0
        /*0134*/ 	.word	0x000000ff
        /*0138*/ 	.word	0x00000050
        /*013c*/ 	.short	0x0100
        /*013e*/ 	.byte	0x08
	.zero		1


	//   ....[8]....
        /*0140*/ 	.word	0x000002c0
        /*0144*/ 	.word	0x000000ff
        /*0148*/ 	.word	0x00000020
        /*014c*/ 	.short	0x0100
        /*014e*/ 	.byte	0x08
	.zero		1


	//   ....[9]....
        /*0150*/ 	.word	0x000002d0
        /*0154*/ 	.word	0x000000ff
        /*0158*/ 	.word	0x00000058
        /*015c*/ 	.short	0x0100
        /*015e*/ 	.byte	0x08
	.zero		1


	//   ....[10]....
        /*0160*/ 	.word	0x000002e0
        /*0164*/ 	.word	0x000000ff
        /*0168*/ 	.word	0x00000028
        /*016c*/ 	.short	0x0100
        /*016e*/ 	.byte	0x08
	.zero		1


	//   ....[11]....
        /*0170*/ 	.word	0x000002f0
        /*0174*/ 	.word	0x000000ff
        /*0178*/ 	.word	0x00000060
        /*017c*/ 	.short	0x0100
        /*017e*/ 	.byte	0x08
	.zero		1


	//   ....[12]....
        /*0180*/ 	.word	0x00000300
        /*0184*/ 	.word	0x000000ff
        /*0188*/ 	.word	0x00000030
        /*018c*/ 	.short	0x0100
        /*018e*/ 	.byte	0x08
	.zero		1


	//   ....[13]....
        /*0190*/ 	.word	0x00000310
        /*0194*/ 	.word	0x000000ff
        /*0198*/ 	.word	0x00000068
        /*019c*/ 	.short	0x0100
        /*019e*/ 	.byte	0x08
	.zero		1


	//   ....[14]....
        /*01a0*/ 	.word	0x00000620
        /*01a4*/ 	.word	0x000000ff
        /*01a8*/ 	.word	0x000000a0
        /*01ac*/ 	.short	0x0100
        /*01ae*/ 	.byte	0x08
	.zero		1


	//   ....[15]....
        /*01b0*/ 	.word	0x00000690
        /*01b4*/ 	.word	0x000000ff
        /*01b8*/ 	.word	0x000000a8
        /*01bc*/ 	.short	0x0100
        /*01be*/ 	.byte	0x08
	.zero		1


	//   ....[16]....
        /*01c0*/ 	.word	0x000006b0
        /*01c4*/ 	.word	0x000000ff
        /*01c8*/ 	.word	0x00000080
        /*01cc*/ 	.short	0x0100
        /*01ce*/ 	.byte	0x09
	.zero		1


	//   ....[17]....
        /*01d0*/ 	.word	0x000006c0
        /*01d4*/ 	.word	0x000000ff
        /*01d8*/ 	.word	0x00000088
        /*01dc*/ 	.short	0x0100
        /*01de*/ 	.byte	0x09
	.zero		1


	//   ....[18]....
        /*01e0*/ 	.word	0x000006d0
        /*01e4*/ 	.word	0x000000ff
        /*01e8*/ 	.word	0x00000090
        /*01ec*/ 	.short	0x0100
        /*01ee*/ 	.byte	0x09
	.zero		1


	//   ....[19]....
        /*01f0*/ 	.word	0x000006e0
        /*01f4*/ 	.word	0x000000ff
        /*01f8*/ 	.word	0x00000098
        /*01fc*/ 	.short	0x0100
        /*01fe*/ 	.byte	0x09
	.zero		1


	//   ....[20]....
        /*0200*/ 	.word	0x00001610
        /*0204*/ 	.word	0x000000ff
        /*0208*/ 	.word	0xfffffff8
        /*020c*/ 	.short	0x010a
        /*020e*/ 	.byte	0x2b
	.zero		1


	//   ....[21]....
        /*0210*/ 	.word	0x000017d0
        /*0214*/ 	.word	0x00000003
        /*0218*/ 	.word	0x00000000
        /*021c*/ 	.short	0x010a
        /*021e*/ 	.byte	0x3f
	.zero		1


	//   ....[22]....
        /*0220*/ 	.word	0x00001810
        /*0224*/ 	.word	0x00000003
        /*0228*/ 	.word	0x00000000
        /*022c*/ 	.short	0x010a
        /*022e*/ 	.byte	0x3f
	.zero		1


	//   ....[23]....
        /*0230*/ 	.word	0x00001cd0
        /*0234*/ 	.word	0x000000ff
        /*0238*/ 	.word	0x00000000
        /*023c*/ 	.short	0x010a
        /*023e*/ 	.byte	0x04
	.zero		1


	//   ....[24]....
        /*0240*/ 	.word	0x00001d10
        /*0244*/ 	.word	0x000000ff
        /*0248*/ 	.word	0x00000000
        /*024c*/ 	.short	0x010a
        /*024e*/ 	.byte	0x04
	.zero		1


	//   ....[25]....
        /*0250*/ 	.word	0x00002130
        /*0254*/ 	.word	0x000000ff
        /*0258*/ 	.word	0x00000000
        /*025c*/ 	.short	0x0101
        /*025e*/ 	.byte	0x04
	.zero		1


	//   ....[26]....
        /*0260*/ 	.word	0x00002230
        /*0264*/ 	.word	0x00000003
        /*0268*/ 	.word	0x00000000
        /*026c*/ 	.short	0x0101
        /*026e*/ 	.byte	0x30
	.zero		1


	//   ....[27]....
        /*0270*/ 	.word	0x00002320
        /*0274*/ 	.word	0x000000ff
        /*0278*/ 	.word	0x00000000
        /*027c*/ 	.short	0x0101
        /*027e*/ 	.byte	0x04
	.zero		1


	//   ....[28]....
        /*0280*/ 	.word	0x00002390
        /*0284*/ 	.word	0x000000ff
        /*0288*/ 	.word	0x00000008
        /*028c*/ 	.short	0x010a
        /*028e*/ 	.byte	0x2b
	.zero		1


	//   ....[29]....
        /*0290*/ 	.word	0x00004710
        /*0294*/ 	.word	0x00000000
        /*0298*/ 	.word	0x00000000
        /*029c*/ 	.short	0x0101
        /*029e*/ 	.byte	0x30
	.zero		1


	//   ....[30]....
        /*02a0*/ 	.word	0x00005020
        /*02a4*/ 	.word	0x0000000b
        /*02a8*/ 	.word	0x00000038
        /*02ac*/ 	.short	0x010a
        /*02ae*/ 	.byte	0x3f
	.zero		1


	//   ....[31]....
        /*02b0*/ 	.word	0x000053f0
        /*02b4*/ 	.word	0x00000006
        /*02b8*/ 	.word	0x000000a8
        /*02bc*/ 	.short	0x0101
        /*02be*/ 	.byte	0x3f
	.zero		1


	//   ....[32]....
        /*02c0*/ 	.word	0x00005b00
        /*02c4*/ 	.word	0x00000007
        /*02c8*/ 	.word	0x00000000
        /*02cc*/ 	.short	0x010a
        /*02ce*/ 	.byte	0x3f
	.zero		1


	//   ....[33]....
        /*02d0*/ 	.word	0x00005b80
        /*02d4*/ 	.word	0x00000006
        /*02d8*/ 	.word	0x00000000
        /*02dc*/ 	.short	0x010a
        /*02de*/ 	.byte	0x3f
	.zero		1


	//   ....[34]....
        /*02e0*/ 	.word	0x00005c10
        /*02e4*/ 	.word	0x00000007
        /*02e8*/ 	.word	0x00000000
        /*02ec*/ 	.short	0x010a
        /*02ee*/ 	.byte	0x3f
	.zero		1


	//   ....[35]....
        /*02f0*/ 	.word	0x00005ca0
        /*02f4*/ 	.word	0x00000006
        /*02f8*/ 	.word	0x00000000
        /*02fc*/ 	.short	0x010a
        /*02fe*/ 	.byte	0x3f
	.zero		1


	//   ....[36]....
        /*0300*/ 	.word	0x00005d30
        /*0304*/ 	.word	0x00000007
        /*0308*/ 	.word	0x00000000
        /*030c*/ 	.short	0x010a
        /*030e*/ 	.byte	0x3f
	.zero		1


	//   ....[37]....
        /*0310*/ 	.word	0x00005dc0
        /*0314*/ 	.word	0x00000006
        /*0318*/ 	.word	0x00000000
        /*031c*/ 	.short	0x010a
        /*031e*/ 	.byte	0x3f
	.zero		1


	//   ....[38]....
        /*0320*/ 	.word	0x00005e50
        /*0324*/ 	.word	0x00000005
        /*0328*/ 	.word	0x00000000
        /*032c*/ 	.short	0x010a
        /*032e*/ 	.byte	0x3f
	.zero		1


	//   ....[39]....
        /*0330*/ 	.word	0x00005ec0
        /*0334*/ 	.word	0x00000003
        /*0338*/ 	.word	0xfffffff8
        /*033c*/ 	.short	0x010a
        /*033e*/ 	.byte	0x3f
	.zero		1


	//   ....[40]....
        /*0340*/ 	.word	0x00005f10
        /*0344*/ 	.word	0x00000003
        /*0348*/ 	.word	0x00000000
        /*034c*/ 	.short	0x010a
        /*034e*/ 	.byte	0x3f
	.zero		1


	//   ....[41]....
        /*0350*/ 	.word	0x00005f70
        /*0354*/ 	.word	0x00000004
        /*0358*/ 	.word	0x00000000
        /*035c*/ 	.short	0x010a
        /*035e*/ 	.byte	0x3f
	.zero		1


	//   ....[42]....
        /*0360*/ 	.word	0x00005fd0
        /*0364*/ 	.word	0x00000003
        /*0368*/ 	.word	0x00000008
        /*036c*/ 	.short	0x010a
        /*036e*/ 	.byte	0x3f
	.zero		1


	//   ....[43]....
        /*0370*/ 	.word	0x000060a0
        /*0374*/ 	.word	0x0000000b
        /*0378*/ 	.word	0x00000038
        /*037c*/ 	.short	0x010a
        /*037e*/ 	.byte	0x3f
	.zero		1


	//   ....[44]....
        /*0380*/ 	.word	0x00006170
        /*0384*/ 	.word	0x00000007
        /*0388*/ 	.word	0x00000000
        /*038c*/ 	.short	0x010a
        /*038e*/ 	.byte	0x3f
	.zero		1


	//   ....[45]....
        /*0390*/ 	.word	0x000061c0
        /*0394*/ 	.word	0x00000006
        /*0398*/ 	.word	0x00000000
        /*039c*/ 	.short	0x010a
        /*039e*/ 	.byte	0x3f
	.zero		1


	//   ....[46]....
        /*03a0*/ 	.word	0x00006210
        /*03a4*/ 	.word	0x00000007
        /*03a8*/ 	.word	0x00000000
        /*03ac*/ 	.short	0x010a
        /*03ae*/ 	.byte	0x3f
	.zero		1


	//   ....[47]....
        /*03b0*/ 	.word	0x00006260
        /*03b4*/ 	.word	0x00000006
        /*03b8*/ 	.word	0x00000000
        /*03bc*/ 	.short	0x010a
        /*03be*/ 	.byte	0x3f
	.zero		1


	//   ....[48]....
        /*03c0*/ 	.word	0x000062b0
        /*03c4*/ 	.word	0x00000007
        /*03c8*/ 	.word	0x00000000
        /*03cc*/ 	.short	0x010a
        /*03ce*/ 	.byte	0x3f
	.zero		1


	//   ....[49]....
        /*03d0*/ 	.word	0x00006300
        /*03d4*/ 	.word	0x00000006
        /*03d8*/ 	.word	0x00000000
        /*03dc*/ 	.short	0x010a
        /*03de*/ 	.byte	0x3f
	.zero		1


	//----- nvinfo : EIATTR_NUM_MBARRIERS
	.align		4
.L_37:
        /*03e0*/ 	.byte	0x03, 0x38
        /*03e2*/ 	.short	0x0014


	//----- nvinfo : EIATTR_EXIT_INSTR_OFFSETS
	.align		4
        /*03e4*/ 	.byte	0x04, 0x1c
        /*03e6*/ 	.short	(.L_39 - .L_38)


	//   ....[0]....
.L_38:
        /*03e8*/ 	.word	0x00001200


	//   ....[1]....
        /*03ec*/ 	.word	0x00001260


	//   ....[2]....
        /*03f0*/ 	.word	0x00004d50


	//   ....[3]....
        /*03f4*/ 	.word	0x00004d80


	//   ....[4]....
        /*03f8*/ 	.word	0x00005ea0


	//----- nvinfo : EIATTR_MAX_THREADS
	.align		4
.L_39:
        /*03fc*/ 	.byte	0x04, 0x05
        /*03fe*/ 	.short	(.L_41 - .L_40)
.L_40:
        /*0400*/ 	.word	0x00000180
        /*0404*/ 	.word	0x00000001
        /*0408*/ 	.word	0x00000001


	//----- nvinfo : EIATTR_CRS_STACK_SIZE
	.align		4
.L_41:
        /*040c*/ 	.byte	0x04, 0x1e
        /*040e*/ 	.short	(.L_43 - .L_42)
.L_42:
        /*0410*/ 	.word	0x00000000


	//----- nvinfo : EIATTR_CBANK_PARAM_SIZE
	.align		4
.L_43:
        /*0414*/ 	.byte	0x03, 0x19
        /*0416*/ 	.short	0x0470


	//----- nvinfo : EIATTR_PARAM_CBANK
	.align		4
        /*0418*/ 	.byte	0x04, 0x0a
        /*041a*/ 	.short	(.L_45 - .L_44)
	.align		4
.L_44:
        /*041c*/ 	.word	index@(.nv.constant0._ZN7cutlass13device_kernelINS_4gemm6kernel13GemmUniversalIN4cute5tupleIJiiiiEEENS1_10collective13CollectiveMmaINS1_34MainloopSm90TmaGmmaWarpSpecializedILi7ENS5_IJNS4_1CILi1EEESB_SB_EEENS1_32KernelTmaWarpSpecializedPingpongEEENS5_IJNSA_ILi64EEESF_NSA_ILi128EEEEEENS_6half_tENS5_IJSB_llEEESI_SJ_NS4_8TiledMMAINS4_8MMA_AtomIJNS4_4SM904GMMA25MMA_64x64x16_F32F16F16_SSILNSN_5MajorE1ELSP_1ELNSN_7ScaleInE1ELSQ_1EEEEEENS4_6LayoutISC_NS5_IJNSA_ILi0EEESU_SU_EEEEENS5_IJNS4_10UnderscoreESX_SX_EEEEENS4_13SM90_TMA_LOADENS4_14ComposedLayoutINS4_7SwizzleILi3ELi4ELi3EEENS4_18smem_ptr_flag_bitsILi16EEENST_INS5_IJSF_NSA_ILi8EEEEEENS5_IJSB_SF_EEEEEEEvNS4_8identityES10_S1A_vS1B_EENS_8epilogue10collective6detail29Sm90TmaWarpSpecializedAdapterINS1E_15DefaultEpilogueISI_NS5_IJlSB_lEEES1I_NS1D_6thread17LinearCombinationISI_Li1EffLNS1J_9ScaleType4KindE0ELNS_15FloatRoundStyleE2ESI_EENS1_15EpilogueDefaultEEEEEvvEEEEvNT_6ParamsE)
        /*0420*/ 	.short	0x0210
        /*0422*/ 	.short	0x0470


	//----- nvinfo : EIATTR_SW_WAR
	.align		4
.L_45:
        /*0424*/ 	.byte	0x04, 0x36
        /*0426*/ 	.short	(.L_47 - .L_46)
.L_46:
        /*0428*/ 	.word	0x00000008
.L_47:


//--------------------- .nv.callgraph             --------------------------
	.section	.nv.callgraph,"",@"SHT_CUDA_CALLGRAPH"
	.align	4
	.sectionentsize	8
	.align		4
        /*0000*/ 	.word	0x00000000
	.align		4
        /*0004*/ 	.word	0xffffffff
	.align		4
        /*0008*/ 	.word	index@(_ZN7cutlass13device_kernelINS_4gemm6kernel13GemmUniversalIN4cute5tupleIJiiiiEEENS1_10collective13CollectiveMmaINS1_34MainloopSm90TmaGmmaWarpSpecializedILi7ENS5_IJNS4_1CILi1EEESB_SB_EEENS1_32KernelTmaWarpSpecializedPingpongEEENS5_IJNSA_ILi64EEESF_NSA_ILi128EEEEEENS_6half_tENS5_IJSB_llEEESI_SJ_NS4_8TiledMMAINS4_8MMA_AtomIJNS4_4SM904GMMA25MMA_64x64x16_F32F16F16_SSILNSN_5MajorE1ELSP_1ELNSN_7ScaleInE1ELSQ_1EEEEEENS4_6LayoutISC_NS5_IJNSA_ILi0EEESU_SU_EEEEENS5_IJNS4_10UnderscoreESX_SX_EEEEENS4_13SM90_TMA_LOADENS4_14ComposedLayoutINS4_7SwizzleILi3ELi4ELi3EEENS4_18smem_ptr_flag_bitsILi16EEENST_INS5_IJSF_NSA_ILi8EEEEEENS5_IJSB_SF_EEEEEEEvNS4_8identityES10_S1A_vS1B_EENS_8epilogue10collective6detail29Sm90TmaWarpSpecializedAdapterINS1E_15DefaultEpilogueISI_NS5_IJlSB_lEEES1I_NS1D_6thread17LinearCombinationISI_Li1EffLNS1J_9ScaleType4KindE0ELNS_15FloatRoundStyleE2ESI_EENS1_15EpilogueDefaultEEEEEvvEEEEvNT_6ParamsE)
	.align		4
        /*000c*/ 	.word	index@(__assertfail)
	.align		4
        /*0010*/ 	.word	0x00000000
	.align		4
        /*0014*/ 	.word	0xfffffffe
	.align		4
        /*0018*/ 	.word	0x00000000
	.align		4
        /*001c*/ 	.word	0xfffffffd
	.align		4
        /*0020*/ 	.word	0x00000000
	.align		4
        /*0024*/ 	.word	0xfffffffc


//--------------------- .nv.constant4             --------------------------
	.section	.nv.constant4,"a",@progbits
	.align	8
	.align		8
.nv.constant4:
        /*0000*/ 	.dword	__assertfail
	.align		8
        /*0008*/ 	.dword	__unnamed_1
	.align		8
        /*0010*/ 	.dword	_ZN40_INTERNAL_f991f8ba_4_k_cu_51f40e38_218544cuda3std3__45__cpo5beginE
	.align		8
        /*0018*/ 	.dword	_ZN40_INTERNAL_f991f8ba_4_k_cu_51f40e38_218544cuda3std3__45__cpo3endE
	.align		8
        /*0020*/ 	.dword	_ZN40_INTERNAL_f991f8ba_4_k_cu_51f40e38_218544cuda3std3__45__cpo6cbeginE
	.align		8
        /*0028*/ 	.dword	_ZN40_INTERNAL_f991f8ba_4_k_cu_51f40e38_218544cuda3std3__45__cpo4cendE
	.align		8
        /*0030*/ 	.dword	_ZN40_INTERNAL_f991f8ba_4_k_cu_51f40e38_218544cuda3std3__442_GLOBAL__N__f991f8ba_4_k_cu_51f40e38_218546ignoreE
	.align		8
        /*0038*/ 	.dword	_ZN40_INTERNAL_f991f8ba_4_k_cu_51f40e38_218544cuda3std3__419piecewise_constructE
	.align		8
        /*0040*/ 	.dword	_ZN40_INTERNAL_f991f8ba_4_k_cu_51f40e38_218544cuda3std3__48in_placeE
	.align		8
        /*0048*/ 	.dword	_ZN40_INTERNAL_f991f8ba_4_k_cu_51f40e38_218544cuda3std6ranges3__45__cpo4swapE
	.align		8
        /*0050*/ 	.dword	_ZN40_INTERNAL_f991f8ba_4_k_cu_51f40e38_218544cuda3std6ranges3__45__cpo9iter_moveE
	.align		8
        /*0058*/ 	.dword	_ZN40_INTERNAL_f991f8ba_4_k_cu_51f40e38_218544cute7productE
	.align		8
        /*0060*/ 	.dword	_ZN40_INTERNAL_f991f8ba_4_k_cu_51f40e38_218544cute1_E
	.align		8
        /*0068*/ 	.dword	$str$22
	.align		8
        /*0070*/ 	.dword	$str$23


//--------------------- .text._ZN7cutlass13device_kernelINS_4gemm6kernel13GemmUniversalIN4cute5tupleIJiiiiEEENS1_10collective13CollectiveMmaINS1_34MainloopSm90TmaGmmaWarpSpecializedILi7ENS5_IJNS4_1CILi1EEESB_SB_EEENS1_32KernelTmaWarpSpecializedPingpongEEENS5_IJNSA_ILi64EEESF_NSA_ILi128EEEEEENS_6half_tENS5_IJSB_llEEESI_SJ_NS4_8TiledMMAINS4_8MMA_AtomIJNS4_4SM904GMMA25MMA_64x64x16_F32F16F16_SSILNSN_5MajorE1ELSP_1ELNSN_7ScaleInE1ELSQ_1EEEEEENS4_6LayoutISC_NS5_IJNSA_ILi0EEESU_SU_EEEEENS5_IJNS4_10UnderscoreESX_SX_EEEEENS4_13SM90_TMA_LOADENS4_14ComposedLayoutINS4_7SwizzleILi3ELi4ELi3EEENS4_18smem_ptr_flag_bitsILi16EEENST_INS5_IJSF_NSA_ILi8EEEEEENS5_IJSB_SF_EEEEEEEvNS4_8identityES10_S1A_vS1B_EENS_8epilogue10collective6detail29Sm90TmaWarpSpecializedAdapterINS1E_15DefaultEpilogueISI_NS5_IJlSB_lEEES1I_NS1D_6thread17LinearCombinationISI_Li1EffLNS1J_9ScaleType4KindE0ELNS_15FloatRoundStyleE2ESI_EENS1_15EpilogueDefaultEEEEEvvEEEEvNT_6ParamsE --------------------------
	.section	.text._ZN7cutlass13device_kernelINS_4gemm6kernel13GemmUniversalIN4cute5tupleIJiiiiEEENS1_10collective13CollectiveMmaINS1_34MainloopSm90TmaGmmaWarpSpecializedILi7ENS5_IJNS4_1CILi1EEESB_SB_EEENS1_32KernelTmaWarpSpecializedPingpongEEENS5_IJNSA_ILi64EEESF_NSA_ILi128EEEEEENS_6half_tENS5_IJSB_llEEESI_SJ_NS4_8TiledMMAINS4_8MMA_AtomIJNS4_4SM904GMMA25MMA_64x64x16_F32F16F16_SSILNSN_5MajorE1ELSP_1ELNSN_7ScaleInE1ELSQ_1EEEEEENS4_6LayoutISC_NS5_IJNSA_ILi0EEESU_SU_EEEEENS5_IJNS4_10UnderscoreESX_SX_EEEEENS4_13SM90_TMA_LOADENS4_14ComposedLayoutINS4_7SwizzleILi3ELi4ELi3EEENS4_18smem_ptr_flag_bitsILi16EEENST_INS5_IJSF_NSA_ILi8EEEEEENS5_IJSB_SF_EEEEEEEvNS4_8identityES10_S1A_vS1B_EENS_8epilogue10collective6detail29Sm90TmaWarpSpecializedAdapterINS1E_15DefaultEpilogueISI_NS5_IJlSB_lEEES1I_NS1D_6thread17LinearCombinationISI_Li1EffLNS1J_9ScaleType4KindE0ELNS_15FloatRoundStyleE2ESI_EENS1_15EpilogueDefaultEEEEEvvEEEEvNT_6ParamsE,"ax",@progbits
	.align	128
.text._ZN7cutlass13device_kernelINS_4gemm6kernel13GemmUniversalIN4cute5tupleIJiiiiEEENS1_10collective13CollectiveMmaINS1_34MainloopSm90TmaGmmaWarpSpecializedILi7ENS5_IJNS4_1CILi1EEESB_SB_EEENS1_32KernelTmaWarpSpecializedPingpongEEENS5_IJNSA_ILi64EEESF_NSA_ILi128EEEEEENS_6half_tENS5_IJSB_llEEESI_SJ_NS4_8TiledMMAINS4_8MMA_AtomIJNS4_4SM904GMMA25MMA_64x64x16_F32F16F16_SSILNSN_5MajorE1ELSP_1ELNSN_7ScaleInE1ELSQ_1EEEEEENS4_6LayoutISC_NS5_IJNSA_ILi0EEESU_SU_EEEEENS5_IJNS4_10UnderscoreESX_SX_EEEEENS4_13SM90_TMA_LOADENS4_14ComposedLayoutINS4_7SwizzleILi3ELi4ELi3EEENS4_18smem_ptr_flag_bitsILi16EEENST_INS5_IJSF_NSA_ILi8EEEEEENS5_IJSB_SF_EEEEEEEvNS4_8identityES10_S1A_vS1B_EENS_8epilogue10collective6detail29Sm90TmaWarpSpecializedAdapterINS1E_15DefaultEpilogueISI_NS5_IJlSB_lEEES1I_NS1D_6thread17LinearCombinationISI_Li1EffLNS1J_9ScaleType4KindE0ELNS_15FloatRoundStyleE2ESI_EENS1_15EpilogueDefaultEEEEEvvEEEEvNT_6ParamsE:
        .type           _ZN7cutlass13device_kernelINS_4gemm6kernel13GemmUniversalIN4cute5tupleIJiiiiEEENS1_10collective13CollectiveMmaINS1_34MainloopSm90TmaGmmaWarpSpecializedILi7ENS5_IJNS4_1CILi1EEESB_SB_EEENS1_32KernelTmaWarpSpecializedPingpongEEENS5_IJNSA_ILi64EEESF_NSA_ILi128EEEEEENS_6half_tENS5_IJSB_llEEESI_SJ_NS4_8TiledMMAINS4_8MMA_AtomIJNS4_4SM904GMMA25MMA_64x64x16_F32F16F16_SSILNSN_5MajorE1ELSP_1ELNSN_7ScaleInE1ELSQ_1EEEEEENS4_6LayoutISC_NS5_IJNSA_ILi0EEESU_SU_EEEEENS5_IJNS4_10UnderscoreESX_SX_EEEEENS4_13SM90_TMA_LOADENS4_14ComposedLayoutINS4_7SwizzleILi3ELi4ELi3EEENS4_18smem_ptr_flag_bitsILi16EEENST_INS5_IJSF_NSA_ILi8EEEEEENS5_IJSB_SF_EEEEEEEvNS4_8identityES10_S1A_vS1B_EENS_8epilogue10collective6detail29Sm90TmaWarpSpecializedAdapterINS1E_15DefaultEpilogueISI_NS5_IJlSB_lEEES1I_NS1D_6thread17LinearCombinationISI_Li1EffLNS1J_9ScaleType4KindE0ELNS_15FloatRoundStyleE2ESI_EENS1_15EpilogueDefaultEEEEEvvEEEEvNT_6ParamsE,@function
        .size           _ZN7cutlass13device_kernelINS_4gemm6kernel13GemmUniversalIN4cute5tupleIJiiiiEEENS1_10collective13CollectiveMmaINS1_34MainloopSm90TmaGmmaWarpSpecializedILi7ENS5_IJNS4_1CILi1EEESB_SB_EEENS1_32KernelTmaWarpSpecializedPingpongEEENS5_IJNSA_ILi64EEESF_NSA_ILi128EEEEEENS_6half_tENS5_IJSB_llEEESI_SJ_NS4_8TiledMMAINS4_8MMA_AtomIJNS4_4SM904GMMA25MMA_64x64x16_F32F16F16_SSILNSN_5MajorE1ELSP_1ELNSN_7ScaleInE1ELSQ_1EEEEEENS4_6LayoutISC_NS5_IJNSA_ILi0EEESU_SU_EEEEENS5_IJNS4_10UnderscoreESX_SX_EEEEENS4_13SM90_TMA_LOADENS4_14ComposedLayoutINS4_7SwizzleILi3ELi4ELi3EEENS4_18smem_ptr_flag_bitsILi16EEENST_INS5_IJSF_NSA_ILi8EEEEEENS5_IJSB_SF_EEEEEEEvNS4_8identityES10_S1A_vS1B_EENS_8epilogue10collective6detail29Sm90TmaWarpSpecializedAdapterINS1E_15DefaultEpilogueISI_NS5_IJlSB_lEEES1I_NS1D_6thread17LinearCombinationISI_Li1EffLNS1J_9ScaleType4KindE0ELNS_15FloatRoundStyleE2ESI_EENS1_15EpilogueDefaultEEEEEvvEEEEvNT_6ParamsE,(.L_x_139 - _ZN7cutlass13device_kernelINS_4gemm6kernel13GemmUniversalIN4cute5tupleIJiiiiEEENS1_10collective13CollectiveMmaINS1_34MainloopSm90TmaGmmaWarpSpecializedILi7ENS5_IJNS4_1CILi1EEESB_SB_EEENS1_32KernelTmaWarpSpecializedPingpongEEENS5_IJNSA_ILi64EEESF_NSA_ILi128EEEEEENS_6half_tENS5_IJSB_llEEESI_SJ_NS4_8TiledMMAINS4_8MMA_AtomIJNS4_4SM904GMMA25MMA_64x64x16_F32F16F16_SSILNSN_5MajorE1ELSP_1ELNSN_7ScaleInE1ELSQ_1EEEEEENS4_6LayoutISC_NS5_IJNSA_ILi0EEESU_SU_EEEEENS5_IJNS4_10UnderscoreESX_SX_EEEEENS4_13SM90_TMA_LOADENS4_14ComposedLayoutINS4_7SwizzleILi3ELi4ELi3EEENS4_18smem_ptr_flag_bitsILi16EEENST_INS5_IJSF_NSA_ILi8EEEEEENS5_IJSB_SF_EEEEEEEvNS4_8identityES10_S1A_vS1B_EENS_8epilogue10collective6detail29Sm90TmaWarpSpecializedAdapterINS1E_15DefaultEpilogueISI_NS5_IJlSB_lEEES1I_NS1D_6thread17LinearCombinationISI_Li1EffLNS1J_9ScaleType4KindE0ELNS_15FloatRoundStyleE2ESI_EENS1_15EpilogueDefaultEEEEEvvEEEEvNT_6ParamsE)
        .other          _ZN7cutlass13device_kernelINS_4gemm6kernel13GemmUniversalIN4cute5tupleIJiiiiEEENS1_10collective13CollectiveMmaINS1_34MainloopSm90TmaGmmaWarpSpecializedILi7ENS5_IJNS4_1CILi1EEESB_SB_EEENS1_32KernelTmaWarpSpecializedPingpongEEENS5_IJNSA_ILi64EEESF_NSA_ILi128EEEEEENS_6half_tENS5_IJSB_llEEESI_SJ_NS4_8TiledMMAINS4_8MMA_AtomIJNS4_4SM904GMMA25MMA_64x64x16_F32F16F16_SSILNSN_5MajorE1ELSP_1ELNSN_7ScaleInE1ELSQ_1EEEEEENS4_6LayoutISC_NS5_IJNSA_ILi0EEESU_SU_EEEEENS5_IJNS4_10UnderscoreESX_SX_EEEEENS4_13SM90_TMA_LOADENS4_14ComposedLayoutINS4_7SwizzleILi3ELi4ELi3EEENS4_18smem_ptr_flag_bitsILi16EEENST_INS5_IJSF_NSA_ILi8EEEEEENS5_IJSB_SF_EEEEEEEvNS4_8identityES10_S1A_vS1B_EENS_8epilogue10collective6detail29Sm90TmaWarpSpecializedAdapterINS1E_15DefaultEpilogueISI_NS5_IJlSB_lEEES1I_NS1D_6thread17LinearCombinationISI_Li1EffLNS1J_9ScaleType4KindE0ELNS_15FloatRoundStyleE2ESI_EENS1_15EpilogueDefaultEEEEEvvEEEEvNT_6ParamsE,@"STO_CUDA_ENTRY STV_DEFAULT"
_ZN7cutlass13device_kernelINS_4gemm6kernel13GemmUniversalIN4cute5tupleIJiiiiEEENS1_10collective13CollectiveMmaINS1_34MainloopSm90TmaGmmaWarpSpecializedILi7ENS5_IJNS4_1CILi1EEESB_SB_EEENS1_32KernelTmaWarpSpecializedPingpongEEENS5_IJNSA_ILi64EEESF_NSA_ILi128EEEEEENS_6half_tENS5_IJSB_llEEESI_SJ_NS4_8TiledMMAINS4_8MMA_AtomIJNS4_4SM904GMMA25MMA_64x64x16_F32F16F16_SSILNSN_5MajorE1ELSP_1ELNSN_7ScaleInE1ELSQ_1EEEEEENS4_6LayoutISC_NS5_IJNSA_ILi0EEESU_SU_EEEEENS5_IJNS4_10UnderscoreESX_SX_EEEEENS4_13SM90_TMA_LOADENS4_14ComposedLayoutINS4_7SwizzleILi3ELi4ELi3EEENS4_18smem_ptr_flag_bitsILi16EEENST_INS5_IJSF_NSA_ILi8EEEEEENS5_IJSB_SF_EEEEEEEvNS4_8identityES10_S1A_vS1B_EENS_8epilogue10collective6detail29Sm90TmaWarpSpecializedAdapterINS1E_15DefaultEpilogueISI_NS5_IJlSB_lEEES1I_NS1D_6thread17LinearCombinationISI_Li1EffLNS1J_9ScaleType4KindE0ELNS_15FloatRoundStyleE2ESI_EENS1_15EpilogueDefaultEEEEEvvEEEEvNT_6ParamsE:
[----:B------:R-:W0:Y:S02]  /*0000*/  LDC R1, c[0x0][0x28] ;  /* 0x00000a00ff017b82 */ /* 0x000e240000000800 */
[----:B0-----:R-:W-:Y:S01]  /*0010*/  VIADD R1, R1, 0xfffffff8 ;  /* 0xfffffff801017836 */ /* 0x001fe20000000000 */
[----:B------:R-:W0:Y:S01]  /*0020*/  S2R R4, SR_TID.X ;  /* 0x0000000000047919 */ /* 0x000e220000002100 */
[----:B------:R-:W-:Y:S01]  /*0030*/  ELECT P0, URZ, PT ;  /* 0x00000000003f782f */ /* 0x000fe20003800000 */
[----:B------:R-:W-:Y:S01]  /*0040*/  BSSY B0, `(.L_x_0) ;  /* 0x000000f000007945 */ /* 0x000fe20003800000 */
[--C-:B0-----:R-:W-:Y:S02]  /*0050*/  SHF.R.U32.HI R0, RZ, 0x5, R4.reuse ;  /* 0x00000005ff007819 */ /* 0x101fe40000011604 */
[----:B------:R-:W-:-:S03]  /*0060*/  SHF.R.U32.HI R5, RZ, 0x7, R4 ;  /* 0x00000007ff057819 */ /* 0x000fc60000011604 */
[----:B------:R-:W0:Y:S04]  /*0070*/  SHFL.IDX PT, R2, R0, RZ, 0x1f ;  /* 0x00001fff00027589 */ /* 0x000e2800000e0000 */
[----:B------:R1:W2:Y:S01]  /*0080*/  SHFL.IDX PT, R7, R5, RZ, 0x1f ;  /* 0x00001fff05077589 */ /* 0x0002a200000e0000 */
[----:B0-----:R-:W-:-:S13]  /*0090*/  ISETP.NE.OR P0, PT, R2, RZ, !P0 ;  /* 0x000000ff0200720c */ /* 0x001fda0004705670 */
[----:B-12---:R-:W-:Y:S05]  /*00a0*/  @P0 BRA `(.L_x_1) ;  /* 0x0000000000200947 */ /* 0x006fea0003800000 */
[----:B------:R-:W-:Y:S02]  /*00b0*/  ULDC.64 UR4, c[0x0][0x198] ;  /* 0x0000660000047ab9 */ /* 0x000fe40000000a00 */
[----:B------:R-:W-:Y:S02]  /*00c0*/  UIADD3 UR6, UP0, UR4, 0xf0, URZ ;  /* 0x000000f004067890 */ /* 0x000fe4000ff1e03f */
[----:B------:R-:W-:Y:S02]  /*00d0*/  UIADD3 UR4, UP1, UR4, 0x1f0, URZ ;  /* 0x000001f004047890 */ /* 0x000fe4000ff3e03f */
[----:B------:R-:W-:Y:S02]  /*00e0*/  UIADD3.X UR7, URZ, UR5, URZ, UP0, !UPT ;  /* 0x000000053f077290 */ /* 0x000fe400087fe43f */
[----:B------:R-:W-:-:S07]  /*00f0*/  UIADD3.X UR5, URZ, UR5, URZ, UP1, !UPT ;  /* 0x000000053f057290 */ /* 0x000fce0008ffe43f */
[----:B------:R0:W-:Y:S02]  /*0100*/  UTMACCTL.PF [UR6] ;  /* 0x00000000060079b9 */ /* 0x0001e40008040000 */
[----:B------:R0:W-:Y:S02]  /*0110*/  UTMACCTL.PF [UR4] ;  /* 0x00000000040079b9 */ /* 0x0001e40008040000 */
[----:B0-----:R-:W-:Y:S01]  /*0120*/  NOP ;  /* 0x0000000000007918 */ /* 0x001fe20000000000 */
.L_x_1:
[----:B------:R-:W-:Y:S05]  /*0130*/  BSYNC B0 ;  /* 0x0000000000007941 */ /* 0x000fea0003800000 */
.L_x_0:
[----:B------:R-:W0:Y:S02]  /*0140*/  SHFL.IDX PT, R3, R0, RZ, 0x1f ;  /* 0x00001fff00037589 */ /* 0x000e2400000e0000 */
[----:B0-----:R-:W-:-:S13]  /*0150*/  ISETP.NE.AND P0, PT, R3, RZ, PT ;  /* 0x000000ff0300720c */ /* 0x001fda0003f05270 */
[----:B------:R-:W-:Y:S05]  /*0160*/  @P0 BRA `(.L_x_2) ;  /* 0x0000000000700947 */ /* 0x000fea0003800000 */
[----:B------:R-:W0:Y:S01]  /*0170*/  S2UR UR8, SR_CgaCtaId ;  /* 0x00000000000879c3 */ /* 0x000e220000008800 */
[----:B------:R-:W-:Y:S01]  /*0180*/  UMOV UR4, 0x400 ;  /* 0x0000040000047882 */ /* 0x000fe20000000000 */
[----:B------:R-:W-:Y:S01]  /*0190*/  UMOV UR5, 0x1 ;  /* 0x0000000100057882 */ /* 0x000fe20000000000 */
[----:B------:R-:W-:Y:S01]  /*01a0*/  UMOV UR6, 0x80 ;  /* 0x0000008000067882 */ /* 0x000fe20000000000 */
[----:B------:R-:W-:Y:S01]  /*01b0*/  ELECT P0, URZ, PT ;  /* 0x00000000003f782f */ /* 0x000fe20003800000 */
[----:B------:R-:W-:-:S04]  /*01c0*/  UIADD3 UR6, -UR6, 0x100000, URZ ;  /* 0x0010000006067890 */ /* 0x000fc8000fffe13f */
[----:B------:R-:W-:Y:S02]  /*01d0*/  USHF.L.U32 UR7, UR6, 0xb, URZ ;  /* 0x0000000b06077899 */ /* 0x000fe4000800063f */
[----:B------:R-:W-:Y:S02]  /*01e0*/  USHF.L.U32 UR6, UR6, 0x1, URZ ;  /* 0x0000000106067899 */ /* 0x000fe4000800063f */
[----:B0-----:R-:W-:Y:S02]  /*01f0*/  ULEA UR8, UR8, UR4, 0x18 ;  /* 0x0000000408087291 */ /* 0x001fe4000f8ec03f */
[----:B------:R-:W-:-:S04]  /*0200*/  UIADD3 UR4, -UR5, 0x100000, URZ ;  /* 0x0010000005047890 */ /* 0x000fc8000fffe13f */
[----:B------:R-:W-:Y:S02]  /*0210*/  USHF.L.U32 UR5, UR4, 0xb, URZ ;  /* 0x0000000b04057899 */ /* 0x000fe4000800063f */
[----:B------:R-:W-:Y:S01]  /*0220*/  USHF.L.U32 UR4, UR4, 0x1, URZ ;  /* 0x0000000104047899 */ /* 0x000fe2000800063f */
[----:B------:R-:W0:Y:S11]  /*0230*/  FENCE.VIEW.ASYNC.S ;  /* 0x00000000000073c6 */ /* 0x000e360000000000 */
[----:B0-----:R0:W1:Y:S01]  /*0240*/  SYNCS.EXCH.64 URZ, [UR8], UR4 ;  /* 0x00000004083f75b2 */ /* 0x0010620008000100 */
[----:B------:R0:W2:Y:S01]  /*0250*/  SYNCS.EXCH.64 URZ, [UR8+0x38], UR6 ;  /* 0x00003806083f75b2 */ /* 0x0000a20008000100 */
[----:B------:R0:W3:Y:S01]  /*0260*/  SYNCS.EXCH.64 URZ, [UR8+0x8], UR4 ;  /* 0x00000804083f75b2 */ /* 0x0000e20008000100 */
[----:B------:R0:W4:Y:S01]  /*0270*/  SYNCS.EXCH.64 URZ, [UR8+0x40], UR6 ;  /* 0x00004006083f75b2 */ /* 0x0001220008000100 */
[----:B------:R0:W0:Y:S01]  /*0280*/  SYNCS.EXCH.64 URZ, [UR8+0x10], UR4 ;  /* 0x00001004083f75b2 */ /* 0x0000220008000100 */
        /* <DEDUP_REMOVED lines=9> */
[----:B------:R-:W-:Y:S01]  /*0320*/  NOP ;  /* 0x0000000000007918 */ /* 0x000fe20000000000 */
.L_x_2:
[----:B------:R-:W5:Y:S01]  /*0330*/  SHFL.IDX PT, R6, R0, RZ, 0x1f ;  /* 0x00001fff00067589 */ /* 0x000f6200000e0000 */
[----:B------:R-:W-:Y:S01]  /*0340*/  ELECT P0, URZ, PT ;  /* 0x00000000003f782f */ /* 0x000fe20003800000 */
[----:B------:R-:W-:Y:S01]  /*0350*/  NOP ;  /* 0x0000000000007918 */ /* 0x000fe20000000000 */
[----:B------:R-:W-:Y:S01]  /*0360*/  ELECT P1, URZ, PT ;  /* 0x00000000003f782f */ /* 0x000fe20003820000 */
[----:B------:R-:W1:Y:S01]  /*0370*/  SHFL.IDX PT, R3, R0, RZ, 0x1f ;  /* 0x00001fff00037589 */ /* 0x000e6200000e0000 */
[----:B0-----:R-:W-:Y:S01]  /*0380*/  UMOV UR4, 0x20 ;  /* 0x0000002000047882 */ /* 0x001fe20000000000 */
[----:B------:R-:W-:Y:S01]  /*0390*/  UMOV UR11, 0x80 ;  /* 0x00000080000b7882 */ /* 0x000fe20000000000 */
[----:B------:R-:W-:Y:S01]  /*03a0*/  NOP ;  /* 0x0000000000007918 */ /* 0x000fe20000000000 */
[----:B------:R-:W0:Y:S01]  /*03b0*/  SHFL.IDX PT, R5, R5, RZ, 0x1f ;  /* 0x00001fff05057589 */ /* 0x000e2200000e0000 */
[C---:B------:R-:W-:Y:S01]  /*03c0*/  VIADD R31, R7.reuse, 0xffffffff ;  /* 0xffffffff071f7836 */ /* 0x040fe20000000000 */
[----:B------:R-:W-:Y:S01]  /*03d0*/  ULDC.64 UR36, c[0x0][0x208] ;  /* 0x0000820000247ab9 */ /* 0x000fe20000000a00 */
[----:B------:R-:W-:-:S03]  /*03e0*/  ISETP.NE.AND P2, PT, R7, RZ, PT ;  /* 0x000000ff0700720c */ /* 0x000fc60003f45270 */
[----:B------:R-:W-:Y:S02]  /*03f0*/  ISETP.GE.U32.AND P3, PT, R31, 0x2, PT ;  /* 0x000000021f00780c */ /* 0x000fe40003f66070 */
[----:B-----5:R-:W-:Y:S02]  /*0400*/  ISETP.NE.OR P0, PT, R6, RZ, !P0 ;  /* 0x000000ff0600720c */ /* 0x020fe40004705670 */
[----:B-1----:R-:W-:Y:S02]  /*0410*/  ISETP.NE.OR P1, PT, R3, RZ, !P1 ;  /* 0x000000ff0300720c */ /* 0x002fe40004f25670 */
[----:B------:R-:W-:Y:S02]  /*0420*/  SHF.R.S32.HI R3, RZ, 0x1f, R2 ;  /* 0x0000001fff037819 */ /* 0x000fe40000011402 */
[----:B0-----:R-:W-:Y:S02]  /*0430*/  R2UR UR43, R5 ;  /* 0x00000000052b72ca */ /* 0x001fe400000e0000 */
[----:B------:R-:W-:-:S05]  /*0440*/  LEA.HI R3, R3, R2, RZ, 0x2 ;  /* 0x0000000203037211 */ /* 0x000fca00078f10ff */
[----:B------:R-:W-:Y:S01]  /*0450*/  VOTEU.ALL UP0, P0 ;  /* 0x00000000003f7886 */ /* 0x000fe20000000000 */
[----:B------:R-:W-:Y:S01]  /*0460*/  LOP3.LUT R3, R3, 0xfffffffc, RZ, 0xc0, !PT ;  /* 0xfffffffc03037812 */ /* 0x000fe200078ec0ff */
[----:B------:R-:W-:-:S03]  /*0470*/  VOTEU.ALL UP1, P1 ;  /* 0x00000000003f7886 */ /* 0x000fc60000820000 */
[----:B------:R-:W0:Y:S01]  /*0480*/  @!UP0 S2UR UR7, SR_CgaCtaId ;  /* 0x00000000000789c3 */ /* 0x000e220000008800 */
[----:B------:R-:W-:Y:S01]  /*0490*/  @!UP0 UMOV UR6, 0x400 ;  /* 0x0000040000068882 */ /* 0x000fe20000000000 */
[----:B------:R-:W-:-:S04]  /*04a0*/  @!UP0 UIADD3 UR4, -UR4, 0x100000, URZ ;  /* 0x0010000004048890 */ /* 0x000fc8000fffe13f */
[----:B------:R-:W-:Y:S02]  /*04b0*/  @!UP0 USHF.L.U32 UR5, UR4, 0xb, URZ ;  /* 0x0000000b04058899 */ /* 0x000fe4000800063f */
[----:B------:R-:W-:Y:S01]  /*04c0*/  @!UP0 USHF.L.U32 UR4, UR4, 0x1, URZ ;  /* 0x0000000104048899 */ /* 0x000fe2000800063f */
[----:B------:R-:W-:Y:S01]  /*04d0*/  IMAD.IADD R14, R2, 0x1, -R3 ;  /* 0x00000001020e7824 */ /* 0x000fe200078e0a03 */
[----:B------:R-:W-:Y:S01]  /*04e0*/  @!UP1 UMOV UR9, 0x400 ;  /* 0x0000040000099882 */ /* 0x000fe20000000000 */
[----:B------:R-:W-:Y:S01]  /*04f0*/  VOTEU.ALL UP2, P1 ;  /* 0x00000000003f7886 */ /* 0x000fe20000840000 */
[----:B------:R-:W-:Y:S01]  /*0500*/  VOTEU.ALL UP3, P1 ;  /* 0x00000000003f7886 */ /* 0x000fe20000860000 */
[----:B------:R-:W-:Y:S01]  /*0510*/  VOTEU.ALL UP4, P1 ;  /* 0x00000000003f7886 */ /* 0x000fe20000880000 */
[----:B------:R-:W1:Y:S01]  /*0520*/  @!UP1 S2UR UR10, SR_CgaCtaId ;  /* 0x00000000000a99c3 */ /* 0x000e620000008800 */
[----:B------:R-:W-:Y:S01]  /*0530*/  VOTEU.ALL UP5, P1 ;  /* 0x00000000003f7886 */ /* 0x000fe200008a0000 */
[----:B------:R-:W-:-:S04]  /*0540*/  SHF.R.S32.HI R3, RZ, 0x1f, R4 ;  /* 0x0000001fff037819 */ /* 0x000fc80000011404 */
[----:B------:R-:W-:-:S04]  /*0550*/  LEA.HI R3, R3, R4, RZ, 0x7 ;  /* 0x0000000403037211 */ /* 0x000fc800078f38ff */
[----:B------:R-:W-:-:S05]  /*0560*/  LOP3.LUT R3, R3, 0xffffff80, RZ, 0xc0, !PT ;  /* 0xffffff8003037812 */ /* 0x000fca00078ec0ff */
[----:B------:R-:W-:Y:S01]  /*0570*/  IMAD.IADD R5, R4, 0x1, -R3 ;  /* 0x0000000104057824 */ /* 0x000fe200078e0a03 */
[----:B0-----:R-:W-:Y:S02]  /*0580*/  @!UP0 ULEA UR8, UR7, UR6, 0x18 ;  /* 0x0000000607088291 */ /* 0x001fe4000f8ec03f */
[----:B------:R-:W-:-:S04]  /*0590*/  @!UP1 UIADD3 UR6, -UR11, 0x100000, URZ ;  /* 0x001000000b069890 */ /* 0x000fc8000fffe13f */
[----:B------:R-:W-:Y:S02]  /*05a0*/  @!UP1 USHF.L.U32 UR7, UR6, 0xb, URZ ;  /* 0x0000000b06079899 */ /* 0x000fe4000800063f */
[----:B------:R-:W-:Y:S01]  /*05b0*/  @!UP1 USHF.L.U32 UR6, UR6, 0x1, URZ ;  /* 0x0000000106069899 */ /* 0x000fe2000800063f */
[----:B------:R-:W-:Y:S01]  /*05c0*/  VOTEU.ALL UP0, P0 ;  /* 0x00000000003f7886 */ /* 0x000fe20000000000 */
[----:B-1----:R-:W-:Y:S01]  /*05d0*/  @!UP1 ULEA UR9, UR10, UR9, 0x18 ;  /* 0x000000090a099291 */ /* 0x002fe2000f8ec03f */
[----:B------:R-:W-:Y:S02]  /*05e0*/  VOTEU.ALL UP1, P0 ;  /* 0x00000000003f7886 */ /* 0x000fe40000020000 */
[----:B------:R-:W-:Y:S01]  /*05f0*/  ULDC.64 UR10, c[0x0][0x598] ;  /* 0x00016600000a7ab9 */ /* 0x000fe20000000a00 */
[----:B------:R-:W-:Y:S01]  /*0600*/  ISETP.NE.AND P0, PT, R14, 0x3, PT ;  /* 0x000000030e00780c */ /* 0x000fe20003f05270 */
[----:B------:R-:W0:Y:S02]  /*0610*/  FENCE.VIEW.ASYNC.S ;  /* 0x00000000000073c6 */ /* 0x000e240000000000 */
[----:B0-----:R0:W2:Y:S01]  /*0620*/  @!UP0 SYNCS.EXCH.64 URZ, [UR8+0xa0], UR4 ;  /* 0x0000a004083f85b2 */ /* 0x0010a20008000100 */
[----:B------:R-:W-:-:S02]  /*0630*/  ISETP.NE.U32.AND P1, PT, RZ, UR10, PT ;  /* 0x0000000aff007c0c */ /* 0x000fc4000bf25070 */
[----:B------:R-:W-:Y:S02]  /*0640*/  ISETP.EQ.OR P0, PT, R14, RZ, !P0 ;  /* 0x000000ff0e00720c */ /* 0x000fe40004702670 */
[----:B------:R-:W-:Y:S02]  /*0650*/  ISETP.NE.AND.EX P1, PT, RZ, UR11, PT, P1 ;  /* 0x0000000bff007c0c */ /* 0x000fe4000bf25310 */
[----:B------:R-:W-:-:S04]  /*0660*/  ISETP.EQ.AND P0, PT, R7, RZ, P0 ;  /* 0x000000ff0700720c */ /* 0x000fc80000702270 */
[----:B------:R-:W-:-:S04]  /*0670*/  SEL R23, RZ, 0x1, !P0 ;  /* 0x00000001ff177807 */ /* 0x000fc80004000000 */
[----:B------:R-:W-:Y:S01]  /*0680*/  SEL R23, R23, 0x2, P3 ;  /* 0x0000000217177807 */ /* 0x000fe20001800000 */
[----:B------:R0:W2:Y:S01]  /*0690*/  @!UP1 SYNCS.EXCH.64 URZ, [UR8+0xa8], UR4 ;  /* 0x0000a804083f95b2 */ /* 0x0000a20008000100 */
[----:B------:R-:W-:Y:S01]  /*06a0*/  NOP ;  /* 0x0000000000007918 */ /* 0x000fe20000000000 */
[----:B------:R0:W2:Y:S01]  /*06b0*/  @!UP2 SYNCS.EXCH.64 URZ, [UR9+0x80], UR6 ;  /* 0x00008006093fa5b2 */ /* 0x0000a20008000100 */
[----:B------:R0:W2:Y:S01]  /*06c0*/  @!UP3 SYNCS.EXCH.64 URZ, [UR9+0x88], UR6 ;  /* 0x00008806093fb5b2 */ /* 0x0000a20008000100 */
[----:B------:R0:W2:Y:S01]  /*06d0*/  @!UP4 SYNCS.EXCH.64 URZ, [UR9+0x90], UR6 ;  /* 0x00009006093fc5b2 */ /* 0x0000a20008000100 */
[----:B------:R0:W2:Y:S01]  /*06e0*/  @!UP5 SYNCS.EXCH.64 URZ, [UR9+0x98], UR6 ;  /* 0x00009806093fd5b2 */ /* 0x0000a20008000100 */
[----:B------:R-:W-:Y:S01]  /*06f0*/  NOP ;  /* 0x0000000000007918 */ /* 0x000fe20000000000 */
[----:B--234-:R-:W-:Y:S06]  /*0700*/  BAR.SYNC.DEFER_BLOCKING 0x0 ;  /* 0x0000000000007b1d */ /* 0x01cfec0000010000 */
[----:B0-----:R-:W-:Y:S05]  /*0710*/  @!P1 BRA `(.L_x_3) ;  /* 0x00000000001c9947 */ /* 0x001fea0003800000 */
[----:B------:R-:W0:Y:S02]  /*0720*/  LDC.64 R2, c[0x0][0x598] ;  /* 0x00016600ff027b82 */ /* 0x000e240000000a00 */
[----:B0-----:R-:W2:Y:S02]  /*0730*/  LDG.E.64 R2, desc[UR36][R2.64] ;  /* 0x0000002402027981 */ /* 0x001ea4000c1e1b00 */
[----:B--2---:R-:W-:-:S04]  /*0740*/  ISETP.NE.U32.AND P0, PT, R2, RZ, PT ;  /* 0x000000ff0200720c */ /* 0x004fc80003f05070 */
[----:B------:R-:W-:-:S13]  /*0750*/  ISETP.NE.AND.EX P0, PT, R3, RZ, PT, P0 ;  /* 0x000000ff0300720c */ /* 0x000fda0003f05300 */
[----:B------:R-:W-:Y:S05]  /*0760*/  @!P0 BRA `(.L_x_3) ;  /* 0x0000000000088947 */ /* 0x000fea0003800000 */
[----:B------:R1:W5:Y:S01]  /*0770*/  LD.E R56, desc[UR36][R2.64] ;  /* 0x0000002402387980 */ /* 0x000362000c101900 */
[----:B------:R-:W-:Y:S05]  /*0780*/  BRA `(.L_x_4) ;  /* 0x0000000000247947 */ /* 0x000fea0003800000 */
.L_x_3:
[----:B------:R-:W-:Y:S02]  /*0790*/  ULDC.64 UR4, c[0x0][0x588] ;  /* 0x0001620000047ab9 */ /* 0x000fe40000000a00 */
[----:B------:R-:W-:-:S04]  /*07a0*/  ISETP.NE.U32.AND P0, PT, RZ, UR4, PT ;  /* 0x00000004ff007c0c */ /* 0x000fc8000bf05070 */
[----:B------:R-:W-:-:S13]  /*07b0*/  ISETP.NE.AND.EX P0, PT, RZ, UR5, PT, P0 ;  /* 0x00000005ff007c0c */ /* 0x000fda000bf05300 */
[----:B------:R-:W-:Y:S05]  /*07c0*/  @!P0 BRA `(.L_x_5) ;  /* 0x00000000000c8947 */ /* 0x000fea0003800000 */
[----:B------:R-:W0:Y:S02]  /*07d0*/  LDC.64 R56, c[0x0][0x588] ;  /* 0x00016200ff387b82 */ /* 0x000e240000000a00 */
[----:B0-----:R0:W5:Y:S01]  /*07e0*/  LDG.E R56, desc[UR36][R56.64] ;  /* 0x0000002438387981 */ /* 0x001162000c1e1900 */
[----:B------:R-:W-:Y:S05]  /*07f0*/  BRA `(.L_x_4) ;  /* 0x0000000000087947 */ /* 0x000fea0003800000 */
.L_x_5:
[----:B------:R-:W-:Y:S02]  /*0800*/  ULDC UR4, c[0x0][0x580] ;  /* 0x0001600000047ab9 */ /* 0x000fe40000000800 */
[----:B------:R-:W-:-:S07]  /*0810*/  IMAD.U32 R56, RZ, RZ, UR4 ;  /* 0x00000004ff387e24 */ /* 0x000fce000f8e00ff */
.L_x_4:
[----:B------:R-:W-:Y:S02]  /*0820*/  ULDC.64 UR4, c[0x0][0x5a0] ;  /* 0x0001680000047ab9 */ /* 0x000fe40000000a00 */
[----:B------:R-:W-:-:S04]  /*0830*/  ISETP.NE.U32.AND P0, PT, RZ, UR4, PT ;  /* 0x00000004ff007c0c */ /* 0x000fc8000bf05070 */
[----:B------:R-:W-:-:S13]  /*0840*/  ISETP.NE.AND.EX P0, PT, RZ, UR5, PT, P0 ;  /* 0x00000005ff007c0c */ /* 0x000fda000bf05300 */
[----:B------:R-:W-:Y:S05]  /*0850*/  @!P0 BRA `(.L_x_6) ;  /* 0x00000000001c8947 */ /* 0x000fea0003800000 */
[----:B-1----:R-:W1:Y:S02]  /*0860*/  LDC.64 R2, c[0x0][0x5a0] ;  /* 0x00016800ff027b82 */ /* 0x002e640000000a00 */
[----:B-1----:R-:W2:Y:S02]  /*0870*/  LDG.E.64 R2, desc[UR36][R2.64] ;  /* 0x0000002402027981 */ /* 0x002ea4000c1e1b00 */
[----:B--2---:R-:W-:-:S04]  /*0880*/  ISETP.NE.U32.AND P0, PT, R2, RZ, PT ;  /* 0x000000ff0200720c */ /* 0x004fc80003f05070 */
[----:B------:R-:W-:-:S13]  /*0890*/  ISETP.NE.AND.EX P0, PT, R3, RZ, PT, P0 ;  /* 0x000000ff0300720c */ /* 0x000fda0003f05300 */
[----:B------:R-:W-:Y:S05]  /*08a0*/  @!P0 BRA `(.L_x_6) ;  /* 0x0000000000088947 */ /* 0x000fea0003800000 */
[----:B0-----:R2:W5:Y:S01]  /*08b0*/  LD.E R57, desc[UR36][R2.64] ;  /* 0x0000002402397980 */ /* 0x001562000c101900 */
[----:B------:R-:W-:Y:S05]  /*08c0*/  BRA `(.L_x_7) ;  /* 0x0000000000247947 */ /* 0x000fea0003800000 */
.L_x_6:
[----:B------:R-:W-:Y:S02]  /*08d0*/  ULDC.64 UR4, c[0x0][0x590] ;  /* 0x0001640000047ab9 */ /* 0x000fe40000000a00 */
[----:B------:R-:W-:-:S04]  /*08e0*/  ISETP.NE.U32.AND P0, PT, RZ, UR4, PT ;  /* 0x00000004ff007c0c */ /* 0x000fc8000bf05070 */
[----:B------:R-:W-:-:S13]  /*08f0*/  ISETP.NE.AND.EX P0, PT, RZ, UR5, PT, P0 ;  /* 0x00000005ff007c0c */ /* 0x000fda000bf05300 */
[----:B------:R-:W-:Y:S05]  /*0900*/  @!P0 BRA `(.L_x_8) ;  /* 0x00000000000c8947 */ /* 0x000fea0003800000 */
[----:B-1----:R-:W0:Y:S02]  /*0910*/  LDC.64 R2, c[0x0][0x590] ;  /* 0x00016400ff027b82 */ /* 0x002e240000000a00 */
[----:B0-----:R0:W5:Y:S01]  /*0920*/  LDG.E R57, desc[UR36][R2.64] ;  /* 0x0000002402397981 */ /* 0x001162000c1e1900 */
[----:B------:R-:W-:Y:S05]  /*0930*/  BRA `(.L_x_7) ;  /* 0x0000000000087947 */ /* 0x000fea0003800000 */
.L_x_8:
[----:B------:R-:W-:Y:S02]  /*0940*/  ULDC UR4, c[0x0][0x584] ;  /* 0x0001610000047ab9 */ /* 0x000fe40000000800 */
[----:B0-----:R-:W-:-:S07]  /*0950*/  IMAD.U32 R57, RZ, RZ, UR4 ;  /* 0x00000004ff397e24 */ /* 0x001fce000f8e00ff */
.L_x_7:
[----:B012---:R-:W0:Y:S01]  /*0960*/  LDC R2, c[0x0][0x65c] ;  /* 0x00019700ff027b82 */ /* 0x007e220000000800 */
[----:B------:R-:W1:Y:S01]  /*0970*/  S2R R15, SR_CTAID.Y ;  /* 0x00000000000f7919 */ /* 0x000e620000002600 */
[----:B------:R-:W-:Y:S01]  /*0980*/  ULDC UR6, c[0x0][0x28c] ;  /* 0x0000a30000067ab9 */ /* 0x000fe20000000800 */
[----:B------:R-:W-:Y:S01]  /*0990*/  ISETP.NE.AND P0, PT, R7, 0x2, PT ;  /* 0x000000020700780c */ /* 0x000fe20003f05270 */
[----:B------:R-:W-:Y:S01]  /*09a0*/  UIADD3 UR6, UR6, 0x7f, URZ ;  /* 0x0000007f06067890 */ /* 0x000fe2000fffe03f */
[----:B------:R-:W2:Y:S01]  /*09b0*/  S2R R6, SR_CTAID.X ;  /* 0x0000000000067919 */ /* 0x000ea20000002500 */
[----:B------:R-:W-:Y:S01]  /*09c0*/  UMOV UR38, URZ ;  /* 0x0000003f00267c82 */ /* 0x000fe20008000000 */
[----:B------:R-:W-:Y:S01]  /*09d0*/  UMOV UR39, URZ ;  /* 0x0000003f00277c82 */ /* 0x000fe20008000000 */
[----:B------:R-:W-:Y:S01]  /*09e0*/  USHF.R.S32.HI UR7, URZ, 0x1f, UR6 ;  /* 0x0000001f3f077899 */ /* 0x000fe20008011406 */
[----:B------:R-:W-:-:S03]  /*09f0*/  ULDC.64 UR8, c[0x0][0x650] ;  /* 0x0001940000087ab9 */ /* 0x000fc60000000a00 */
[----:B------:R-:W-:-:S04]  /*0a00*/  ULEA.HI UR7, UR7, UR6, URZ, 0x7 ;  /* 0x0000000607077291 */ /* 0x000fc8000f8f383f */
[----:B------:R-:W-:Y:S01]  /*0a10*/  USHF.R.S32.HI UR40, URZ, 0x7, UR7 ;  /* 0x000000073f287899 */ /* 0x000fe20008011407 */
[----:B0-----:R-:W-:-:S13]  /*0a20*/  ISETP.NE.AND P1, PT, R2, 0x1, PT ;  /* 0x000000010200780c */ /* 0x001fda0003f25270 */
[----:B------:R-:W2:Y:S01]  /*0a30*/  @P1 LDC R17, c[0x0][0x10] ;  /* 0x00000400ff111b82 */ /* 0x000ea20000000800 */
[----:B-1----:R-:W-:Y:S02]  /*0a40*/  @P1 IMAD.MOV.U32 R8, RZ, RZ, R15 ;  /* 0x000000ffff081224 */ /* 0x002fe400078e000f */
[----:B------:R-:W-:Y:S02]  /*0a50*/  @P1 IMAD.MOV.U32 R9, RZ, RZ, RZ ;  /* 0x000000ffff091224 */ /* 0x000fe400078e00ff */
[----:B------:R-:W-:-:S03]  /*0a60*/  @P1 IMAD.MOV.U32 R7, RZ, RZ, RZ ;  /* 0x000000ffff071224 */ /* 0x000fc600078e00ff */
[----:B------:R-:W0:Y:S01]  /*0a70*/  @!P1 LDC R3, c[0x0][0xc] ;  /* 0x00000300ff039b82 */ /* 0x000e220000000800 */
[----:B------:R-:W-:Y:S01]  /*0a80*/  ULDC UR4, c[0x0][0xc] ;  /* 0x0000030000047ab9 */ /* 0x000fe20000000800 */
[----:B------:R-:W-:Y:S02]  /*0a90*/  ULDC UR5, c[0x0][0x10] ;  /* 0x0000040000057ab9 */ /* 0x000fe40000000800 */
[----:B------:R-:W-:-:S04]  /*0aa0*/  UIMAD.WIDE.U32 UR4, UR4, UR5, URZ ;  /* 0x00000005040472a5 */ /* 0x000fc8000f8e003f */
[----:B------:R-:W1:Y:S01]  /*0ab0*/  LDC R0, c[0x0][0x14] ;  /* 0x00000500ff007b82 */ /* 0x000e620000000800 */
[----:B--2---:R-:W-:-:S04]  /*0ac0*/  @P1 IMAD.WIDE.U32 R16, R6, R17, R8 ;  /* 0x0000001106101225 */ /* 0x004fc800078e0008 */
[----:B------:R-:W-:Y:S02]  /*0ad0*/  @P1 IMAD.IADD R17, R17, 0x1, R7 ;  /* 0x0000000111111824 */ /* 0x000fe400078e0207 */
[----:B------:R-:W-:Y:S02]  /*0ae0*/  IMAD.MOV.U32 R7, RZ, RZ, RZ ;  /* 0x000000ffff077224 */ /* 0x000fe400078e00ff */
[----:B0-----:R-:W-:-:S04]  /*0af0*/  @!P1 IMAD.WIDE.U32 R8, R3, R15, R6 ;  /* 0x0000000f03089225 */ /* 0x001fc800078e0006 */
[----:B------:R-:W-:Y:S02]  /*0b00*/  @!P1 IMAD.MOV.U32 R16, RZ, RZ, R8 ;  /* 0x000000ffff109224 */ /* 0x000fe400078e0008 */
[----:B-1----:R-:W-:-:S04]  /*0b10*/  IMAD.WIDE.U32 R10, R0, UR4, RZ ;  /* 0x00000004000a7c25 */ /* 0x002fc8000f8e00ff */
[----:B------:R-:W-:Y:S01]  /*0b20*/  IMAD R3, R0, UR5, RZ ;  /* 0x0000000500037c24 */ /* 0x000fe2000f8e02ff */
[----:B------:R0:W-:Y:S01]  /*0b30*/  STL.64 [R1], R10 ;  /* 0x0000000a01007387 */ /* 0x0001e20000100a00 */
[----:B------:R-:W-:Y:S02]  /*0b40*/  @!P1 IMAD.MOV.U32 R17, RZ, RZ, R9 ;  /* 0x000000ffff119224 */ /* 0x000fe400078e0009 */
[----:B------:R-:W-:Y:S01]  /*0b50*/  IMAD.IADD R0, R11, 0x1, R3 ;  /* 0x000000010b007824 */ /* 0x000fe200078e0203 */
[----:B------:R-:W-:Y:S06]  /*0b60*/  @P0 BRA `(.L_x_9) ;  /* 0x0000000000280947 */ /* 0x000fec0003800000 */
[----:B------:R-:W-:Y:S01]  /*0b70*/  UIMAD.WIDE.U32 UR4, UR40, 0x24924925, URZ ;  /* 0x24924925280478a5 */ /* 0x000fe2000f8e003f */
[----:B------:R-:W-:Y:S01]  /*0b80*/  IADD3 R16, P0, R16, R10, RZ ;  /* 0x0000000a10107210 */ /* 0x000fe20007f1e0ff */
[----:B------:R-:W-:Y:S02]  /*0b90*/  UISETP.GE.U32.AND UP0, UPT, UR40, 0x7, UPT ;  /* 0x000000072800788c */ /* 0x000fe4000bf06070 */
[----:B------:R-:W-:Y:S02]  /*0ba0*/  UIADD3 UR4, -UR5, UR40, URZ ;  /* 0x0000002805047290 */ /* 0x000fe4000fffe13f */
[----:B------:R-:W-:Y:S01]  /*0bb0*/  IMAD.X R17, R0, 0x1, R17, P0 ;  /* 0x0000000100117824 */ /* 0x000fe200000e0611 */
[----:B------:R-:W-:Y:S01]  /*0bc0*/  UMOV UR39, URZ ;  /* 0x0000003f00277c82 */ /* 0x000fe20008000000 */
[----:B------:R-:W-:-:S04]  /*0bd0*/  ULEA.HI UR4, UR4, UR5, URZ, 0x1f ;  /* 0x0000000504047291 */ /* 0x000fc8000f8ff83f */
[----:B------:R-:W-:-:S04]  /*0be0*/  USHF.R.U32.HI UR4, URZ, 0x2, UR4 ;  /* 0x000000023f047899 */ /* 0x000fc80008011604 */
[----:B------:R-:W-:Y:S02]  /*0bf0*/  @UP0 ULOP3.LUT UR39, UR4, 0x1, URZ, 0xc0, !UPT ;  /* 0x0000000104270892 */ /* 0x000fe4000f8ec03f */
[----:B------:R-:W-:-:S12]  /*0c00*/  UIMAD UR38, UR4, -0x7, UR40 ;  /* 0xfffffff9042678a4 */ /* 0x000fd8000f8e0228 */
.L_x_9:
[----:B------:R-:W-:Y:S01]  /*0c10*/  ISETP.GE.U32.AND P0, PT, R16, UR8, PT ;  /* 0x0000000810007c0c */ /* 0x000fe2000bf06070 */
[----:B------:R-:W-:Y:S01]  /*0c20*/  IMAD.MOV.U32 R22, RZ, RZ, -0x1 ;  /* 0xffffffffff167424 */ /* 0x000fe200078e00ff */
[----:B------:R-:W-:Y:S01]  /*0c30*/  PRMT R3, RZ, 0x7610, R3 ;  /* 0x00007610ff037816 */ /* 0x000fe20000000003 */
[----:B------:R-:W-:Y:S01]  /*0c40*/  IMAD.MOV.U32 R18, RZ, RZ, -0x1 ;  /* 0xffffffffff127424 */ /* 0x000fe200078e00ff */
[----:B------:R-:W-:Y:S01]  /*0c50*/  ISETP.GE.U32.AND.EX P0, PT, R17, UR9, PT, P0 ;  /* 0x0000000911007c0c */ /* 0x000fe2000bf06100 */
[----:B------:R-:W-:-:S12]  /*0c60*/  IMAD.MOV.U32 R19, RZ, RZ, -0x1 ;  /* 0xffffffffff137424 */ /* 0x000fd800078e00ff */
[----:B------:R-:W-:Y:S05]  /*0c70*/  @P0 BRA `(.L_x_10) ;  /* 0x0000000400580947 */ /* 0x000fea0003800000 */
[----:B------:R-:W1:Y:S01]  /*0c80*/  LDC.64 R20, c[0x0][0x628] ;  /* 0x00018a00ff147b82 */ /* 0x000e620000000a00 */
[----:B------:R-:W-:Y:S02]  /*0c90*/  IMAD.MOV.U32 R8, RZ, RZ, R16 ;  /* 0x000000ffff087224 */ /* 0x000fe400078e0010 */
[----:B------:R-:W-:-:S05]  /*0ca0*/  IMAD.MOV.U32 R9, RZ, RZ, R17 ;  /* 0x000000ffff097224 */ /* 0x000fca00078e0011 */
[----:B------:R-:W2:Y:S08]  /*0cb0*/  LDC R18, c[0x0][0x630] ;  /* 0x00018c00ff127b82 */ /* 0x000eb00000000800 */
[----:B------:R-:W3:Y:S01]  /*0cc0*/  LDC.64 R24, c[0x0][0x620] ;  /* 0x00018800ff187b82 */ /* 0x000ee20000000a00 */
[----:B-1----:R-:W-:-:S04]  /*0cd0*/  ISETP.NE.U32.AND P0, PT, R20, RZ, PT ;  /* 0x000000ff1400720c */ /* 0x002fc80003f05070 */
[----:B------:R-:W-:-:S13]  /*0ce0*/  ISETP.NE.AND.EX P0, PT, R21, RZ, PT, P0 ;  /* 0x000000ff1500720c */ /* 0x000fda0003f05300 */
[----:B--23--:R-:W-:Y:S05]  /*0cf0*/  @!P0 BRA `(.L_x_11) ;  /* 0x0000000000288947 */ /* 0x00cfea0003800000 */
[----:B------:R-:W1:Y:S02]  /*0d00*/  LDC R3, c[0x0][0x634] ;  /* 0x00018d00ff037b82 */ /* 0x000e640000000800 */
[----:B-1----:R-:W-:-:S05]  /*0d10*/  IADD3 R3, P0, R16, R3, RZ ;  /* 0x0000000310037210 */ /* 0x002fca0007f1e0ff */
[----:B------:R-:W-:-:S04]  /*0d20*/  IMAD.X R19, RZ, RZ, R17, P0 ;  /* 0x000000ffff137224 */ /* 0x000fc800000e0611 */
[----:B------:R-:W-:-:S04]  /*0d30*/  IMAD.WIDE.U32 R8, R19, R20, RZ ;  /* 0x0000001413087225 */ /* 0x000fc800078e00ff */
[----:B0-----:R-:W-:-:S04]  /*0d40*/  IMAD.WIDE.U32 R10, P0, R3, R21, R8 ;  /* 0x00000015030a7225 */ /* 0x001fc80007800008 */
[----:B------:R-:W-:-:S04]  /*0d50*/  IMAD.WIDE.U32 R8, R3, R20, RZ ;  /* 0x0000001403087225 */ /* 0x000fc800078e00ff */
[----:B------:R-:W-:Y:S01]  /*0d60*/  IMAD.X R13, RZ, RZ, RZ, P0 ;  /* 0x000000ffff0d7224 */ /* 0x000fe200000e06ff */
[----:B------:R-:W-:Y:S01]  /*0d70*/  IADD3 RZ, P0, R9, R10, RZ ;  /* 0x0000000a09ff7210 */ /* 0x000fe20007f1e0ff */
[----:B------:R-:W-:-:S04]  /*0d80*/  IMAD.MOV.U32 R12, RZ, RZ, R11 ;  /* 0x000000ffff0c7224 */ /* 0x000fc800078e000b */
[----:B------:R-:W-:-:S08]  /*0d90*/  IMAD.WIDE.U32.X R8, R19, R21, R12, P0 ;  /* 0x0000001513087225 */ /* 0x000fd000000e040c */
.L_x_11:
[-CC-:B------:R-:W-:Y:S01]  /*0da0*/  SHF.R.U64 R30, R8, R18.reuse, R9.reuse ;  /* 0x00000012081e7219 */ /* 0x180fe20000001209 */
[----:B------:R-:W1:Y:S01]  /*0db0*/  LDC R12, c[0x0][0x618] ;  /* 0x00018600ff0c7b82 */ /* 0x000e620000000800 */
[----:B------:R-:W-:Y:S01]  /*0dc0*/  SHF.R.U32.HI R7, RZ, R18, R9 ;  /* 0x00000012ff077219 */ /* 0x000fe20000011609 */
[----:B------:R-:W-:Y:S01]  /*0dd0*/  ULDC UR4, c[0x0][0x150] ;  /* 0x0000540000047ab9 */ /* 0x000fe20000000800 */
[----:B0-----:R-:W-:Y:S02]  /*0de0*/  IADD3 R11, P0, RZ, -R30, RZ ;  /* 0x8000001eff0b7210 */ /* 0x001fe40007f1e0ff */
[----:B------:R-:W-:-:S03]  /*0df0*/  I2FP.F32.U32 R3, R6 ;  /* 0x0000000600037245 */ /* 0x000fc60000201000 */
[----:B------:R-:W0:Y:S01]  /*0e00*/  LDC.64 R26, c[0x0][0x640] ;  /* 0x00019000ff1a7b82 */ /* 0x000e220000000a00 */
[----:B------:R-:W-:Y:S02]  /*0e10*/  IMAD.X R13, RZ, RZ, ~R7, P0 ;  /* 0x000000ffff0d7224 */ /* 0x000fe400000e0e07 */
[----:B------:R-:W-:Y:S01]  /*0e20*/  FMUL R3, R3, UR4 ;  /* 0x0000000403037c20 */ /* 0x000fe20008400000 */
[----:B------:R-:W-:Y:S01]  /*0e30*/  IMAD.WIDE.U32 R8, R11, R24, R16 ;  /* 0x000000180b087225 */ /* 0x000fe200078e0010 */
[----:B------:R-:W-:-:S03]  /*0e40*/  ULDC UR4, c[0x0][0x154] ;  /* 0x0000550000047ab9 */ /* 0x000fc60000000800 */
[----:B------:R-:W-:Y:S01]  /*0e50*/  IMAD R10, R13, R24, RZ ;  /* 0x000000180d0a7224 */ /* 0x000fe200078e02ff */
[----:B------:R-:W2:Y:S01]  /*0e60*/  LDC R7, c[0x0][0x144] ;  /* 0x00005100ff077b82 */ /* 0x000ea20000000800 */
[----:B------:R-:W3:Y:S02]  /*0e70*/  F2I.U32.TRUNC.NTZ R3, R3 ;  /* 0x0000000300037305 */ /* 0x000ee4000020f000 */
[----:B------:R-:W-:-:S04]  /*0e80*/  IMAD R11, R11, R25, R10 ;  /* 0x000000190b0b7224 */ /* 0x000fc800078e020a */
[----:B------:R-:W-:Y:S01]  /*0e90*/  IMAD.IADD R9, R9, 0x1, R11 ;  /* 0x0000000109097824 */ /* 0x000fe200078e020b */
[----:B------:R-:W4:Y:S01]  /*0ea0*/  LDC R18, c[0x0][0x608] ;  /* 0x00018200ff127b82 */ /* 0x000f220000000800 */
[----:B------:R-:W-:-:S03]  /*0eb0*/  IMAD.MOV.U32 R11, RZ, RZ, -0x1 ;  /* 0xffffffffff0b7424 */ /* 0x000fc600078e00ff */
[-C--:B-1----:R-:W-:Y:S02]  /*0ec0*/  SHF.R.U64 R22, R8, R12.reuse, R9 ;  /* 0x0000000c08167219 */ /* 0x082fe40000001209 */
[----:B------:R-:W-:Y:S02]  /*0ed0*/  I2FP.F32.U32 R8, R15 ;  /* 0x0000000f00087245 */ /* 0x000fe40000201000 */
[----:B------:R-:W1:Y:S01]  /*0ee0*/  LDC R24, c[0x0][0x658] ;  /* 0x00019600ff187b82 */ /* 0x000e620000000800 */
[----:B0-----:R-:W-:Y:S01]  /*0ef0*/  ISETP.NE.U32.AND P0, PT, R26, RZ, PT ;  /* 0x000000ff1a00720c */ /* 0x001fe20003f05070 */
[----:B---3--:R-:W-:Y:S01]  /*0f00*/  IMAD.MOV R10, RZ, RZ, -R3 ;  /* 0x000000ffff0a7224 */ /* 0x008fe200078e0a03 */
[----:B------:R-:W-:Y:S01]  /*0f10*/  SHF.R.U32.HI R9, RZ, R12, R9 ;  /* 0x0000000cff097219 */ /* 0x000fe20000011609 */
[----:B------:R-:W-:Y:S01]  /*0f20*/  FMUL R8, R8, UR4 ;  /* 0x0000000408087c20 */ /* 0x000fe20008400000 */
[----:B------:R-:W-:-:S03]  /*0f30*/  ISETP.NE.AND.EX P0, PT, R27, RZ, PT, P0 ;  /* 0x000000ff1b00720c */ /* 0x000fc60003f05300 */
[----:B------:R-:W0:Y:S01]  /*0f40*/  LDC R20, c[0x0][0x148] ;  /* 0x00005200ff147b82 */ /* 0x000e220000000800 */
[----:B--2---:R-:W-:-:S07]  /*0f50*/  IMAD R3, R7, R10, R6 ;  /* 0x0000000a07037224 */ /* 0x004fce00078e0206 */
[----:B------:R-:W2:Y:S01]  /*0f60*/  LDC R21, c[0x0][0x600] ;  /* 0x00018000ff157b82 */ /* 0x000ea20000000800 */
[-CC-:B----4-:R-:W-:Y:S02]  /*0f70*/  SHF.R.U64 R32, R22, R18.reuse, R9.reuse ;  /* 0x0000001216207219 */ /* 0x190fe40000001209 */
[----:B------:R-:W-:Y:S01]  /*0f80*/  SHF.R.U32.HI R7, RZ, R18, R9 ;  /* 0x00000012ff077219 */ /* 0x000fe20000011609 */
[----:B------:R-:W-:Y:S01]  /*0f90*/  IMAD.MOV.U32 R9, RZ, RZ, 0x1 ;  /* 0x00000001ff097424 */ /* 0x000fe200078e00ff */
[----:B------:R3:W4:Y:S03]  /*0fa0*/  F2I.U32.TRUNC.NTZ R18, R8 ;  /* 0x0000000800127305 */ /* 0x000726000020f000 */
[----:B------:R-:W0:Y:S01]  /*0fb0*/  LDC R25, c[0x0][0x648] ;  /* 0x00019200ff197b82 */ /* 0x000e220000000800 */
[-C--:B-1----:R-:W-:Y:S02]  /*0fc0*/  SHF.L.U32 R6, R11, R24.reuse, RZ ;  /* 0x000000180b067219 */ /* 0x082fe400000006ff */
[----:B------:R-:W-:-:S02]  /*0fd0*/  SHF.R.U64 R34, R32, R24, R7 ;  /* 0x0000001820227219 */ /* 0x000fc40000001207 */
[----:B------:R-:W-:Y:S02]  /*0fe0*/  LOP3.LUT R13, RZ, R6, RZ, 0x33, !PT ;  /* 0x00000006ff0d7212 */ /* 0x000fe400078e33ff */
[-C--:B------:R-:W-:Y:S01]  /*0ff0*/  SHF.R.U32.HI R7, RZ, R24.reuse, R7 ;  /* 0x00000018ff077219 */ /* 0x080fe20000011607 */
[----:B------:R-:W1:Y:S01]  /*1000*/  LDC R29, c[0x0][0x638] ;  /* 0x00018e00ff1d7b82 */ /* 0x000e620000000800 */
[----:B------:R-:W-:Y:S01]  /*1010*/  SHF.L.U32 R12, R9, R24, RZ ;  /* 0x00000018090c7219 */ /* 0x000fe200000006ff */
[----:B------:R-:W-:-:S06]  /*1020*/  IMAD.MOV.U32 R6, RZ, RZ, R34 ;  /* 0x000000ffff067224 */ /* 0x000fcc00078e0022 */
[----:B------:R-:W0:Y:S01]  /*1030*/  LDC R28, c[0x0][0x610] ;  /* 0x00018400ff1c7b82 */ /* 0x000e220000000800 */
[----:B---34-:R-:W-:Y:S05]  /*1040*/  @!P0 BRA `(.L_x_12) ;  /* 0x0000000000288947 */ /* 0x018fea0003800000 */
[----:B------:R-:W3:Y:S02]  /*1050*/  LDC R11, c[0x0][0x64c] ;  /* 0x00019300ff0b7b82 */ /* 0x000ee40000000800 */
[----:B---3--:R-:W-:-:S05]  /*1060*/  IADD3 R11, P0, R34, R11, RZ ;  /* 0x0000000b220b7210 */ /* 0x008fca0007f1e0ff */
[----:B------:R-:W-:-:S04]  /*1070*/  IMAD.X R19, RZ, RZ, R7, P0 ;  /* 0x000000ffff137224 */ /* 0x000fc800000e0607 */
[----:B------:R-:W-:-:S04]  /*1080*/  IMAD.WIDE.U32 R6, R19, R26, RZ ;  /* 0x0000001a13067225 */ /* 0x000fc800078e00ff */
[----:B------:R-:W-:-:S04]  /*1090*/  IMAD.WIDE.U32 R8, P0, R11, R27, R6 ;  /* 0x0000001b0b087225 */ /* 0x000fc80007800006 */
[----:B------:R-:W-:-:S04]  /*10a0*/  IMAD.WIDE.U32 R6, R11, R26, RZ ;  /* 0x0000001a0b067225 */ /* 0x000fc800078e00ff */
[----:B------:R-:W-:Y:S01]  /*10b0*/  IMAD.X R11, RZ, RZ, RZ, P0 ;  /* 0x000000ffff0b7224 */ /* 0x000fe200000e06ff */
[----:B------:R-:W-:Y:S01]  /*10c0*/  IADD3 RZ, P0, R7, R8, RZ ;  /* 0x0000000807ff7210 */ /* 0x000fe20007f1e0ff */
[----:B------:R-:W-:-:S04]  /*10d0*/  IMAD.MOV.U32 R10, RZ, RZ, R9 ;  /* 0x000000ffff0a7224 */ /* 0x000fc800078e0009 */
[----:B------:R-:W-:-:S08]  /*10e0*/  IMAD.WIDE.U32.X R6, R19, R27, R10, P0 ;  /* 0x0000001b13067225 */ /* 0x000fd000000e040a */
.L_x_12:
[----:B0-----:R-:W-:Y:S01]  /*10f0*/  SHF.R.U64 R6, R6, R25, R7 ;  /* 0x0000001906067219 */ /* 0x001fe20000001207 */
[----:B--2---:R-:W-:Y:S01]  /*1100*/  VIADD R7, R21, 0xffffffff ;  /* 0xffffffff15077836 */ /* 0x004fe20000000000 */
[----:B------:R-:W-:Y:S01]  /*1110*/  LOP3.LUT R13, R32, R13, RZ, 0xc0, !PT ;  /* 0x0000000d200d7212 */ /* 0x000fe200078ec0ff */
[----:B------:R-:W-:Y:S02]  /*1120*/  IMAD.MOV R18, RZ, RZ, -R18 ;  /* 0x000000ffff127224 */ /* 0x000fe400078e0a12 */
[----:B------:R-:W-:Y:S01]  /*1130*/  IMAD.MOV R8, RZ, RZ, -R6 ;  /* 0x000000ffff087224 */ /* 0x000fe200078e0a06 */
[----:B------:R-:W-:Y:S01]  /*1140*/  LOP3.LUT R7, R22, R7, RZ, 0xc0, !PT ;  /* 0x0000000716077212 */ /* 0x000fe200078ec0ff */
[----:B------:R-:W-:Y:S02]  /*1150*/  IMAD R12, R12, R6, R13 ;  /* 0x000000060c0c7224 */ /* 0x000fe400078e020d */
[----:B------:R-:W-:Y:S02]  /*1160*/  @P1 IMAD R3, R20, R18, R15 ;  /* 0x0000001214031224 */ /* 0x000fe400078e020f */
[----:B-1----:R-:W-:-:S02]  /*1170*/  IMAD R6, R8, R29, R34 ;  /* 0x0000001d08067224 */ /* 0x002fc400078e0222 */
[----:B------:R-:W-:Y:S02]  /*1180*/  IMAD R22, R12, R28, R3 ;  /* 0x0000001c0c167224 */ /* 0x000fe400078e0203 */
[----:B------:R-:W-:Y:S02]  /*1190*/  IMAD R7, R6, R21, R7 ;  /* 0x0000001506077224 */ /* 0x000fe400078e0207 */
[----:B------:R-:W-:Y:S02]  /*11a0*/  IMAD.MOV.U32 R3, RZ, RZ, 0x1 ;  /* 0x00000001ff037424 */ /* 0x000fe400078e00ff */
[----:B------:R-:W-:Y:S01]  /*11b0*/  IMAD.MOV.U32 R19, RZ, RZ, R30 ;  /* 0x000000ffff137224 */ /* 0x000fe200078e001e */
[----:B------:R-:W-:Y:S02]  /*11c0*/  SEL R18, R7, R22, !P1 ;  /* 0x0000001607127207 */ /* 0x000fe40004800000 */
[----:B------:R-:W-:-:S07]  /*11d0*/  SEL R22, R22, R7, !P1 ;  /* 0x0000000716167207 */ /* 0x000fce0004800000 */
.L_x_10:
[----:B------:R-:W-:Y:S05]  /*11e0*/  @!P2 BRA `(.L_x_13) ;  /* 0x0000003800dca947 */ /* 0x000fea0003800000 */
[----:B------:R-:W-:-:S13]  /*11f0*/  ISETP.GT.U32.AND P0, PT, R31, 0x1, PT ;  /* 0x000000011f00780c */ /* 0x000fda0003f04070 */
[----:B------:R-:W-:Y:S05]  /*1200*/  @P0 EXIT ;  /* 0x000000000000094d */ /* 0x000fea0003800000 */
.L_x_14:
[----:B------:R-:W-:-:S08]  /*1210*/  NOP ;  /* 0x0000000000007918 */ /* 0x000fd00000000000 */
[----:B------:R-:W1:Y:S02]  /*1220*/  USETMAXREG.TRY_ALLOC.CTAPOOL UP0, 0xe8 ;  /* 0x000000e8000079c8 */ /* 0x000e640008000600 */
[----:B-1----:R-:W-:-:S13]  /*1230*/  PLOP3.LUT P0, PT, PT, PT, UP0, 0x80, 0x0 ;  /* 0x000000000000781c */ /* 0x002fda0003f0f008 */
[----:B------:R-:W-:Y:S05]  /*1240*/  @!P0 BRA `(.L_x_14) ;  /* 0xfffffffc00f08947 */ /* 0x000fea000383ffff */
[----:B------:R-:W-:-:S13]  /*1250*/  LOP3.LUT P0, RZ, R3, 0xff, RZ, 0xc0, !PT ;  /* 0x000000ff03ff7812 */ /* 0x000fda000780c0ff */
[----:B------:R-:W-:Y:S05]  /*1260*/  @!P0 EXIT ;  /* 0x000000000000894d */ /* 0x000fea0003800000 */
[----:B------:R-:W2:Y:S01]  /*1270*/  LDL.64 R8, [R1] ;  /* 0x0000000001087983 */ /* 0x000ea20000100a00 */
[----:B------:R-:W-:Y:S01]  /*1280*/  SHF.R.S32.HI R4, RZ, 0x1f, R5 ;  /* 0x0000001fff047819 */ /* 0x000fe20000011405 */
[----:B------:R-:W1:Y:S01]  /*1290*/  S2UR UR4, SR_CgaCtaId ;  /* 0x00000000000479c3 */ /* 0x000e620000008800 */
[----:B------:R-:W-:Y:S01]  /*12a0*/  UISETP.LT.AND UP0, UPT, UR40, 0x1, UPT ;  /* 0x000000012800788c */ /* 0x000fe2000bf01270 */
[----:B------:R-:W-:Y:S01]  /*12b0*/  LOP3.LUT R72, R23, 0x1, RZ, 0xfc, !PT ;  /* 0x0000000117487812 */ /* 0x000fe200078efcff */
[----:B------:R-:W-:Y:S01]  /*12c0*/  UIADD3 UR5, UR43, -0x1, URZ ;  /* 0xffffffff2b057890 */ /* 0x000fe2000fffe03f */
[CC--:B------:R-:W-:Y:S01]  /*12d0*/  LEA.HI R3, R4.reuse, R5.reuse, RZ, 0x2 ;  /* 0x0000000504037211 */ /* 0x0c0fe200078f10ff */
[----:B------:R-:W-:Y:S01]  /*12e0*/  UMOV UR41, 0x400 ;  /* 0x0000040000297882 */ /* 0x000fe20000000000 */
[----:B------:R-:W-:Y:S01]  /*12f0*/  LEA.HI R4, R4, R5, RZ, 0x5 ;  /* 0x0000000504047211 */ /* 0x000fe200078f28ff */
[----:B------:R-:W-:Y:S01]  /*1300*/  USEL UR42, UR40, 0x1, UP0 ;  /* 0x00000001282a7887 */ /* 0x000fe20008000000 */
[--C-:B------:R-:W-:Y:S01]  /*1310*/  SHF.R.S32.HI R58, RZ, 0x2, R3.reuse ;  /* 0x00000002ff3a7819 */ /* 0x100fe20000011403 */
[----:B------:R-:W3:Y:S01]  /*1320*/  LDC R64, c[0x0][0x658] ;  /* 0x00019600ff407b82 */ /* 0x000ee20000000800 */
[----:B------:R-:W-:Y:S01]  /*1330*/  SHF.R.S32.HI R7, RZ, 0x1f, R3 ;  /* 0x0000001fff077819 */ /* 0x000fe20000011403 */
[----:B------:R-:W-:Y:S01]  /*1340*/  UISETP.NE.AND UP0, UPT, UR5, URZ, UPT ;  /* 0x0000003f0500728c */ /* 0x000fe2000bf05270 */
[----:B------:R-:W-:Y:S01]  /*1350*/  LOP3.LUT R6, R3, 0xfffffffc, RZ, 0xc0, !PT ;  /* 0xfffffffc03067812 */ /* 0x000fe200078ec0ff */
[----:B------:R-:W-:Y:S01]  /*1360*/  ULDC UR8, c[0x0][0x284] ;  /* 0x0000a10000087ab9 */ /* 0x000fe20000000800 */
[----:B------:R-:W-:Y:S01]  /*1370*/  LEA.HI R7, R7, R58, RZ, 0x3 ;  /* 0x0000003a07077211 */ /* 0x000fe200078f18ff */
[----:B------:R-:W-:Y:S01]  /*1380*/  USEL UR7, URZ, 0x1, UP0 ;  /* 0x000000013f077887 */ /* 0x000fe20008000000 */
[----:B------:R-:W-:Y:S01]  /*1390*/  SHF.R.S32.HI R3, RZ, 0x5, R4 ;  /* 0x00000005ff037819 */ /* 0x000fe20000011404 */
[----:B------:R-:W4:Y:S01]  /*13a0*/  LDC.64 R62, c[0x0][0x5c8] ;  /* 0x00017200ff3e7b82 */ /* 0x000f220000000a00 */
[----:B------:R-:W-:Y:S01]  /*13b0*/  LOP3.LUT R7, R7, 0xfffffff8, RZ, 0xc0, !PT ;  /* 0xfffffff807077812 */ /* 0x000fe200078ec0ff */
[----:B------:R-:W-:Y:S01]  /*13c0*/  IMAD.IADD R6, R5, 0x1, -R6 ;  /* 0x0000000105067824 */ /* 0x000fe200078e0a06 */
[----:B------:R-:W-:Y:S01]  /*13d0*/  USHF.L.U32 UR47, UR40, 0x1, URZ ;  /* 0x00000001282f7899 */ /* 0x000fe2000800063f */
[----:B------:R-:W-:Y:S01]  /*13e0*/  IMAD.MOV.U32 R5, RZ, RZ, 0x1 ;  /* 0x00000001ff057424 */ /* 0x000fe200078e00ff */
[----:B------:R-:W-:Y:S01]  /*13f0*/  UIADD3 UR42, -UR42, UR40, URZ ;  /* 0x000000282a2a7290 */ /* 0x000fe2000fffe13f */
[----:B------:R-:W-:Y:S01]  /*1400*/  IMAD.IADD R58, R58, 0x1, -R7 ;  /* 0x000000013a3a7824 */ /* 0x000fe200078e0a07 */
[----:B-1----:R-:W-:Y:S01]  /*1410*/  ULEA UR41, UR4, UR41, 0x18 ;  /* 0x0000002904297291 */ /* 0x002fe2000f8ec03f */
[----:B------:R-:W1:Y:S01]  /*1420*/  LDC R65, c[0x0][0x288] ;  /* 0x0000a200ff417b82 */ /* 0x000e620000000800 */
[----:B------:R-:W-:Y:S01]  /*1430*/  USHF.L.U32 UR4, UR5, 0x3, URZ ;  /* 0x0000000305047899 */ /* 0x000fe2000800063f */
[C-C-:B------:R-:W-:Y:S01]  /*1440*/  IMAD R69, R3.reuse, -0x10, -R58.reuse ;  /* 0xfffffff003457824 */ /* 0x140fe200078e0a3a */
[--C-:B------:R-:W-:Y:S01]  /*1450*/  SHF.R.S32.HI R59, RZ, 0x1f, R58.reuse ;  /* 0x0000001fff3b7819 */ /* 0x100fe2000001143a */
[----:B------:R-:W-:Y:S01]  /*1460*/  UIADD3 UR5, UR41, 0x180, URZ ;  /* 0x0000018029057890 */ /* 0x000fe2000fffe03f */
[----:B------:R-:W-:Y:S01]  /*1470*/  IMAD.SHL.U32 R60, R6, 0x2, RZ ;  /* 0x00000002063c7824 */ /* 0x000fe200078e00ff */
[----:B------:R-:W-:Y:S01]  /*1480*/  UIADD3 UR6, UR41, 0x1c180, URZ ;  /* 0x0001c18029067890 */ /* 0x000fe2000fffe03f */
[----:B------:R-:W-:Y:S01]  /*1490*/  IMAD.U32 R73, RZ, RZ, UR7 ;  /* 0x00000007ff497e24 */ /* 0x000fe2000f8e00ff */
[----:B------:R-:W0:Y:S01]  /*14a0*/  LDC R67, c[0x0][0x600] ;  /* 0x00018000ff437b82 */ /* 0x000e220000000800 */
[----:B------:R-:W-:Y:S01]  /*14b0*/  IMAD.WIDE R58, R3, 0x10, R58 ;  /* 0x00000010033a7825 */ /* 0x000fe200078e023a */
[----:B------:R-:W-:Y:S01]  /*14c0*/  UIADD3 UR48, UR41, 0x80, URZ ;  /* 0x0000008029307890 */ /* 0x000fe2000fffe03f */
[----:B------:R-:W-:Y:S01]  /*14d0*/  SHF.R.S32.HI R61, RZ, 0x1f, R60 ;  /* 0x0000001fff3d7819 */ /* 0x000fe2000001143c */
[----:B------:R-:W-:Y:S01]  /*14e0*/  ULOP3.LUT UR4, UR4, 0x8, URZ, 0xc0, !UPT ;  /* 0x0000000804047892 */ /* 0x000fe2000f8ec03f */
[----:B------:R-:W-:Y:S01]  /*14f0*/  IMAD.MOV.U32 R3, RZ, RZ, -0x1 ;  /* 0xffffffffff037424 */ /* 0x000fe200078e00ff */
[----:B------:R-:W-:Y:S01]  /*1500*/  USHF.R.U32.HI UR5, URZ, 0x4, UR5 ;  /* 0x000000043f057899 */ /* 0x000fe20008011605 */
[----:B------:R-:W-:Y:S01]  /*1510*/  VIADD R69, R69, UR8 ;  /* 0x0000000845457c36 */ /* 0x000fe20008000000 */
[C---:B----4-:R-:W-:Y:S01]  /*1520*/  SHF.L.U64.HI R63, R62.reuse, 0x3, R63 ;  /* 0x000000033e3f7819 */ /* 0x050fe2000001023f */
[----:B------:R-:W-:Y:S01]  /*1530*/  USHF.R.U32.HI UR6, URZ, 0x4, UR6 ;  /* 0x000000043f067899 */ /* 0x000fe20008011606 */
[-C--:B---3--:R-:W-:Y:S01]  /*1540*/  SHF.L.U32 R3, R3, R64.reuse, RZ ;  /* 0x0000004003037219 */ /* 0x088fe200000006ff */
[----:B------:R-:W-:Y:S01]  /*1550*/  IMAD.SHL.U32 R62, R62, 0x8, RZ ;  /* 0x000000083e3e7824 */ /* 0x000fe200078e00ff */
[----:B------:R-:W-:Y:S01]  /*1560*/  SHF.L.U32 R64, R5, R64, RZ ;  /* 0x0000004005407219 */ /* 0x000fe200000006ff */
[----:B------:R-:W-:Y:S01]  /*1570*/  ULEA UR43, UR43, UR48, 0x3 ;  /* 0x000000302b2b7291 */ /* 0x000fe2000f8e183f */
[----:B------:R-:W-:Y:S01]  /*1580*/  LOP3.LUT R68, RZ, R3, RZ, 0x33, !PT ;  /* 0x00000003ff447212 */ /* 0x000fe200078e33ff */
[----:B------:R-:W-:Y:S01]  /*1590*/  ULOP3.LUT UR49, UR4, 0x8, URZ, 0x3c, !UPT ;  /* 0x0000000804317892 */ /* 0x000fe2000f8e3c3f */
[----:B-1----:R-:W-:Y:S01]  /*15a0*/  IMAD R65, R6, -0x2, R65 ;  /* 0xfffffffe06417824 */ /* 0x002fe200078e0241 */
[----:B------:R-:W-:-:S02]  /*15b0*/  ULOP3.LUT UR44, UR4, 0x18, URZ, 0x3c, !UPT ;  /* 0x00000018042c7892 */ /* 0x000fc4000f8e3c3f */
[----:B------:R-:W-:Y:S02]  /*15c0*/  ULOP3.LUT UR45, UR5, 0x3fff, URZ, 0xc0, !UPT ;  /* 0x00003fff052d7892 */ /* 0x000fe4000f8ec03f */
[----:B------:R-:W-:Y:S01]  /*15d0*/  ULOP3.LUT UR46, UR6, 0x3fff, URZ, 0xc0, !UPT ;  /* 0x00003fff062e7892 */ /* 0x000fe2000f8ec03f */
[----:B0-----:R-:W-:Y:S01]  /*15e0*/  VIADD R67, R67, 0xffffffff ;  /* 0xffffffff43437836 */ /* 0x001fe20000000000 */
[----:B--2---:R-:W-:-:S10]  /*15f0*/  SHF.L.U64.HI R66, R8, 0x1, R0 ;  /* 0x0000000108427819 */ /* 0x004fd40000010200 */
.L_x_98:
[----:B------:R-:W-:-:S04]  /*1600*/  SHF.L.U32 R0, R73, 0x1f, RZ ;  /* 0x0000001f49007819 */ /* 0x000fc800000006ff */
[----:B------:R-:W0:Y:S02]  /*1610*/  SYNCS.PHASECHK.TRANS64.TRYWAIT P0, [UR43+-0x8], R0 ;  /* 0xfffff800ff0075a7 */ /* 0x000e24000800016b */
[----:B01-34-:R-:W-:Y:S05]  /*1620*/  @!P0 BRA `(.L_x_15) ;  /* 0x0000004800208947 */ /* 0x01bfea0003800000 */
.L_x_123:
[----:B------:R-:W-:Y:S02]  /*1630*/  ULDC UR4, c[0x0][0x28c] ;  /* 0x0000a30000047ab9 */ /* 0x000fe40000000800 */
[----:B------:R-:W-:-:S13]  /*1640*/  ISETP.LT.AND P0, PT, RZ, UR4, PT ;  /* 0x00000004ff007c0c */ /* 0x000fda000bf01270 */
[----:B------:R-:W-:Y:S05]  /*1650*/  @P0 BRA `(.L_x_16) ;  /* 0x0000000000400947 */ /* 0x000fea0003800000 */
[----:B0-----:R-:W-:Y:S01]  /*1660*/  MOV R0, 0x0 ;  /* 0x0000000000007802 */ /* 0x001fe20000000f00 */
[----:B------:R-:W-:Y:S01]  /*1670*/  ULDC.64 UR4, c[0x4][0x68] ;  /* 0x01001a0000047ab9 */ /* 0x000fe20000000a00 */
[----:B------:R-:W-:Y:S01]  /*1680*/  ULDC.64 UR6, c[0x4][0x8] ;  /* 0x0100020000067ab9 */ /* 0x000fe20000000a00 */
[----:B------:R-:W-:Y:S01]  /*1690*/  IMAD.U32 R4, RZ, RZ, UR4 ;  /* 0x00000004ff047e24 */ /* 0x000fe2000f8e00ff */
[----:B------:R0:W1:Y:S01]  /*16a0*/  LDC.64 R14, c[0x4][R0] ;  /* 0x01000000000e7b82 */ /* 0x0000620000000a00 */
[----:B------:R-:W-:Y:S01]  /*16b0*/  IMAD.U32 R5, RZ, RZ, UR5 ;  /* 0x00000005ff057e24 */ /* 0x000fe2000f8e00ff */
[----:B------:R-:W-:Y:S01]  /*16c0*/  ULDC.64 UR4, c[0x4][0x70] ;  /* 0x01001c0000047ab9 */ /* 0x000fe20000000a00 */
[----:B------:R-:W-:Y:S02]  /*16d0*/  IMAD.U32 R10, RZ, RZ, UR6 ;  /* 0x00000006ff0a7e24 */ /* 0x000fe4000f8e00ff */
[----:B------:R-:W-:Y:S02]  /*16e0*/  IMAD.U32 R6, RZ, RZ, UR4 ;  /* 0x00000004ff067e24 */ /* 0x000fe4000f8e00ff */
[----:B------:R-:W-:-:S02]  /*16f0*/  IMAD.U32 R7, RZ, RZ, UR5 ;  /* 0x00000005ff077e24 */ /* 0x000fc4000f8e00ff */
[----:B------:R-:W-:Y:S02]  /*1700*/  IMAD.U32 R11, RZ, RZ, UR7 ;  /* 0x00000007ff0b7e24 */ /* 0x000fe4000f8e00ff */
[----:B------:R-:W-:Y:S02]  /*1710*/  IMAD.MOV.U32 R8, RZ, RZ, 0x1e1 ;  /* 0x000001e1ff087424 */ /* 0x000fe400078e00ff */
[----:B------:R-:W-:Y:S02]  /*1720*/  IMAD.MOV.U32 R12, RZ, RZ, 0x1 ;  /* 0x00000001ff0c7424 */ /* 0x000fe400078e00ff */
[----:B0-----:R-:W-:-:S07]  /*1730*/  IMAD.MOV.U32 R13, RZ, RZ, RZ ;  /* 0x000000ffff0d7224 */ /* 0x001fce00078e00ff */
[----:B------:R-:W-:-:S07]  /*1740*/  LEPC R20, `(.L_x_16) ;  /* 0x000000001014794e */ /* 0x000fce0000000000 */
[----:B-1---5:R-:W-:Y:S05]  /*1750*/  CALL.ABS.NOINC R14 ;  /* 0x000000000e007343 */ /* 0x022fea0003c00000 */
.L_x_16:
[----:B------:R-:W-:-:S13]  /*1760*/  ISETP.NE.AND P0, PT, R72, 0x3, PT ;  /* 0x000000034800780c */ /* 0x000fda0003f05270 */
[----:B------:R-:W-:Y:S05]  /*1770*/  @!P0 BRA `(.L_x_17) ;  /* 0x0000000000048947 */ /* 0x000fea0003800000 */
[----:B------:R-:W-:Y:S01]  /*1780*/  BPT.TRAP 0x1 ;  /* 0x000000040000795c */ /* 0x000fe20000300000 */
.L_x_17:
[----:B0-----:R-:W-:Y:S02]  /*1790*/  IMAD.U32 R3, RZ, RZ, UR38 ;  /* 0x00000026ff037e24 */ /* 0x001fe4000f8e00ff */
[----:B------:R-:W-:-:S03]  /*17a0*/  IMAD.U32 R0, RZ, RZ, UR39 ;  /* 0x00000027ff007e24 */ /* 0x000fc6000f8e00ff */
[----:B------:R-:W-:Y:S02]  /*17b0*/  LEA R3, R3, UR41, 0x3 ;  /* 0x0000002903037c11 */ /* 0x000fe4000f8e18ff */
[----:B------:R-:W-:-:S04]  /*17c0*/  SHF.L.U32 R0, R0, 0x1f, RZ ;  /* 0x0000001f00007819 */ /* 0x000fc800000006ff */
[----:B------:R0:W1:Y:S01]  /*17d0*/  SYNCS.PHASECHK.TRANS64.TRYWAIT P1, [R3+URZ], R0 ;  /* 0x00000000030075a7 */ /* 0x000062000802017f */
[----:B------:R-:W-:Y:S05]  /*17e0*/  @!P0 BRA `(.L_x_18) ;  /* 0x0000000000048947 */ /* 0x000fea0003800000 */
[----:B------:R-:W-:Y:S01]  /*17f0*/  BPT.TRAP 0x1 ;  /* 0x000000040000795c */ /* 0x000fe20000300000 */
.L_x_18:
[----:B-1----:R-:W-:Y:S05]  /*1800*/  @P1 BRA `(.L_x_19) ;  /* 0x0000000000081947 */ /* 0x002fea0003800000 */
[----:B------:R-:W1:Y:S02]  /*1810*/  SYNCS.PHASECHK.TRANS64.TRYWAIT P1, [R3+URZ], R0 ;  /* 0x00000000030075a7 */ /* 0x000e64000802017f */
[----:B-1----:R-:W-:Y:S05]  /*1820*/  @!P1 BRA `(.L_x_20) ;  /* 0x0000004400b89947 */ /* 0x002fea0003800000 */
.L_x_19:
[----:B------:R-:W-:Y:S05]  /*1830*/  WARPSYNC.ALL ;  /* 0x0000000000007948 */ /* 0x000fea0003800000 */
[----:B------:R-:W-:Y:S01]  /*1840*/  ULEA UR8, UR38, UR45, 0xa ;  /* 0x0000002d26087291 */ /* 0x000fe2000f8e503f */
[----:B------:R-:W-:Y:S01]  /*1850*/  WARPGROUP.ARRIVE ;  /* 0x00000000000079c5 */ /* 0x000fe20000000000 */
[----:B------:R-:W-:Y:S01]  /*1860*/  ULEA UR9, UR38, UR46, 0xa ;  /* 0x0000002e26097291 */ /* 0x000fe2000f8e503f */
[----:B01----:R-:W-:Y:S01]  /*1870*/  IMAD.U32 R0, RZ, RZ, UR42 ;  /* 0x0000002aff007e24 */ /* 0x003fe2000f8e00ff */
[----:B------:R-:W-:Y:S01]  /*1880*/  UMOV UR5, 0x40000040 ;  /* 0x4000004000057882 */ /* 0x000fe20000000000 */
[----:B------:R-:W-:-:S02]  /*1890*/  UMOV UR7, 0x40000040 ;  /* 0x4000004000077882 */ /* 0x000fc40000000000 */
[----:B------:R-:W-:Y:S01]  /*18a0*/  UMOV UR4, UR8 ;  /* 0x0000000800047c82 */ /* 0x000fe20008000000 */
[----:B------:R-:W-:Y:S01]  /*18b0*/  ISETP.GE.AND P1, PT, R0, 0x1, PT ;  /* 0x000000010000780c */ /* 0x000fe20003f26270 */
[----:B------:R-:W-:Y:S02]  /*18c0*/  UMOV UR6, UR9 ;  /* 0x0000000900067c82 */ /* 0x000fe40008000000 */
[----:B------:R-:W-:Y:S01]  /*18d0*/  HGMMA.64x64x16.F32 R24, gdesc[UR4].tnspA.tnspB, RZ, !UPT, gsb0 ;  /* 0x60e00000041879f0 */ /* 0x000fe2000c0008ff */
[----:B------:R-:W-:Y:S02]  /*18e0*/  UIADD3 UR4, UR8, 0x80, URZ ;  /* 0x0000008008047890 */ /* 0x000fe4000fffe03f */
[----:B------:R-:W-:Y:S01]  /*18f0*/  UIADD3 UR6, UR9, 0x80, URZ ;  /* 0x0000008009067890 */ /* 0x000fe2000fffe03f */
[----:B------:R-:W-:Y:S01]  /*1900*/  UMOV UR5, 0x40000040 ;  /* 0x4000004000057882 */ /* 0x000fe20000000000 */
[----:B------:R-:W-:Y:S01]  /*1910*/  UMOV UR7, 0x40000040 ;  /* 0x4000004000077882 */ /* 0x000fe20000000000 */
[----:B------:R-:W-:-:S02]  /*1920*/  WARPGROUP.DEPBAR.LE gsb0, 0x0 ;  /* 0x00008000000079c5 */ /* 0x000fc40000010000 */
[----:B------:R-:W-:-:S06]  /*1930*/  WARPGROUP.ARRIVE ;  /* 0x00000000000079c5 */ /* 0x000fcc0000000000 */
[----:B------:R-:W-:Y:S01]  /*1940*/  HGMMA.64x64x16.F32 R24, gdesc[UR4].tnspA.tnspB, R24, gsb0 ;  /* 0x60e00000041879f0 */ /* 0x000fe20008000818 */
[----:B------:R-:W-:Y:S02]  /*1950*/  UIADD3 UR4, UR8, 0x100, URZ ;  /* 0x0000010008047890 */ /* 0x000fe4000fffe03f */
[----:B------:R-:W-:Y:S01]  /*1960*/  UIADD3 UR6, UR9, 0x100, URZ ;  /* 0x0000010009067890 */ /* 0x000fe2000fffe03f */
[----:B------:R-:W-:Y:S01]  /*1970*/  UMOV UR5, 0x40000040 ;  /* 0x4000004000057882 */ /* 0x000fe20000000000 */
[----:B------:R-:W-:Y:S01]  /*1980*/  UMOV UR7, 0x40000040 ;  /* 0x4000004000077882 */ /* 0x000fe20000000000 */
[----:B------:R-:W-:Y:S02]  /*1990*/  WARPGROUP.DEPBAR.LE gsb0, 0x0 ;  /* 0x00008000000079c5 */ /* 0x000fe40000010000 */
        /* <DEDUP_REMOVED lines=36> */
[----:B------:R-:W-:Y:S03]  /*1be0*/  HGMMA.64x64x16.F32 R24, gdesc[UR4].tnspA.tnspB, R24, gsb0 ;  /* 0x60e00000041879f0 */ /* 0x000fe60008000818 */
[----:B------:R-:W-:Y:S02]  /*1bf0*/  WARPGROUP.DEPBAR.LE gsb0, 0x0 ;  /* 0x00008000000079c5 */ /* 0x000fe40000010000 */
[----:B------:R-:W-:Y:S05]  /*1c00*/  @!P1 BRA `(.L_x_21) ;  /* 0x0000000400809947 */ /* 0x000fea0003800000 */
[----:B------:R-:W-:Y:S01]  /*1c10*/  UIADD3 UR8, UR38, 0x1, URZ ;  /* 0x0000000126087890 */ /* 0x000fe2000fffe03f */
[----:B------:R-:W-:Y:S01]  /*1c20*/  IMAD.U32 R0, RZ, RZ, UR42 ;  /* 0x0000002aff007e24 */ /* 0x000fe2000f8e00ff */
[----:B------:R-:W-:Y:S02]  /*1c30*/  UMOV UR9, UR38 ;  /* 0x0000002600097c82 */ /* 0x000fe40008000000 */
[----:B------:R-:W-:-:S04]  /*1c40*/  UISETP.NE.AND UP0, UPT, UR8, 0x7, UPT ;  /* 0x000000070800788c */ /* 0x000fc8000bf05270 */
[----:B------:R-:W-:Y:S02]  /*1c50*/  USEL UR4, URZ, 0x1, UP0 ;  /* 0x000000013f047887 */ /* 0x000fe40008000000 */
[----:B------:R-:W-:Y:S02]  /*1c60*/  USEL UR8, UR8, URZ, UP0 ;  /* 0x0000003f08087287 */ /* 0x000fe40008000000 */
[----:B------:R-:W-:-:S06]  /*1c70*/  ULOP3.LUT UR4, UR39, UR4, URZ, 0x3c, !UPT ;  /* 0x0000000427047292 */ /* 0x000fcc000f8e3c3f */
[----:B------:R-:W-:-:S07]  /*1c80*/  IMAD.U32 R5, RZ, RZ, UR4 ;  /* 0x00000004ff057e24 */ /* 0x000fce000f8e00ff */
.L_x_28:
[----:B01----:R-:W-:Y:S05]  /*1c90*/  @!P0 BRA `(.L_x_22) ;  /* 0x0000000000048947 */ /* 0x003fea0003800000 */
[----:B------:R-:W-:Y:S01]  /*1ca0*/  BPT.TRAP 0x1 ;  /* 0x000000040000795c */ /* 0x000fe20000300000 */
.L_x_22:
[----:B------:R-:W-:Y:S01]  /*1cb0*/  ULEA UR4, UR8, UR41, 0x3 ;  /* 0x0000002908047291 */ /* 0x000fe2000f8e183f */
[----:B------:R-:W-:-:S08]  /*1cc0*/  SHF.L.U32 R3, R5, 0x1f, RZ ;  /* 0x0000001f05037819 */ /* 0x000fd000000006ff */
[----:B------:R0:W1:Y:S01]  /*1cd0*/  SYNCS.PHASECHK.TRANS64.TRYWAIT P1, [UR4], R3 ;  /* 0x00000003ff0075a7 */ /* 0x0000620008020144 */
[----:B------:R-:W-:Y:S05]  /*1ce0*/  @!P0 BRA `(.L_x_23) ;  /* 0x0000000000048947 */ /* 0x000fea0003800000 */
[----:B------:R-:W-:Y:S01]  /*1cf0*/  BPT.TRAP 0x1 ;  /* 0x000000040000795c */ /* 0x000fe20000300000 */
.L_x_23:
[----:B-1----:R-:W-:Y:S05]  /*1d00*/  @P1 BRA `(.L_x_24) ;  /* 0x0000000000081947 */ /* 0x002fea0003800000 */
[----:B------:R-:W1:Y:S02]  /*1d10*/  SYNCS.PHASECHK.TRANS64.TRYWAIT P1, [UR4], R3 ;  /* 0x00000003ff0075a7 */ /* 0x000e640008020144 */
[----:B-1----:R-:W-:Y:S05]  /*1d20*/  @!P1 BRA `(.L_x_25) ;  /* 0x00000040008c9947 */ /* 0x002fea0003800000 */
.L_x_24:
[----:B------:R-:W-:Y:S01]  /*1d30*/  ULEA UR11, UR8, UR45, 0xa ;  /* 0x0000002d080b7291 */ /* 0x000fe2000f8e503f */
[----:B------:R-:W-:Y:S01]  /*1d40*/  WARPGROUP.ARRIVE ;  /* 0x00000000000079c5 */ /* 0x000fe20000000000 */
[----:B------:R-:W-:Y:S01]  /*1d50*/  ULEA UR10, UR8, UR46, 0xa ;  /* 0x0000002e080a7291 */ /* 0x000fe2000f8e503f */
[----:B------:R-:W-:Y:S01]  /*1d60*/  UMOV UR5, 0x40000040 ;  /* 0x4000004000057882 */ /* 0x000fe20000000000 */
[----:B------:R-:W-:-:S03]  /*1d70*/  UMOV UR7, 0x40000040 ;  /* 0x4000004000077882 */ /* 0x000fc60000000000 */
[----:B------:R-:W-:Y:S02]  /*1d80*/  UMOV UR4, UR11 ;  /* 0x0000000b00047c82 */ /* 0x000fe40008000000 */
[----:B------:R-:W-:Y:S02]  /*1d90*/  UMOV UR6, UR10 ;  /* 0x0000000a00067c82 */ /* 0x000fe40008000000 */
[----:B------:R-:W-:Y:S01]  /*1da0*/  HGMMA.64x64x16.F32 R24, gdesc[UR4].tnspA.tnspB, R24, gsb0 ;  /* 0x60e00000041879f0 */ /* 0x000fe20008000818 */
        /* <DEDUP_REMOVED lines=51> */
[----:B------:R-:W-:Y:S01]  /*20e0*/  BPT.TRAP 0x1 ;  /* 0x000000040000795c */ /* 0x000fe20000300000 */
.L_x_26:
[----:B------:R-:W-:Y:S01]  /*20f0*/  ULEA UR4, UR9, UR41, 0x3 ;  /* 0x0000002909047291 */ /* 0x000fe2000f8e183f */
[----:B------:R-:W-:-:S03]  /*2100*/  ISETP.GT.U32.AND P1, PT, R23, 0x1, PT ;  /* 0x000000011700780c */ /* 0x000fc60003f24070 */
[----:B------:R-:W-:-:S04]  /*2110*/  UIADD3 UR4, UR4, 0x38, URZ ;  /* 0x0000003804047890 */ /* 0x000fc8000fffe03f */
[----:B------:R-:W-:-:S09]  /*2120*/  UPRMT UR4, URZ, 0x654, UR4 ;  /* 0x000006543f047896 */ /* 0x000fd20008000004 */
[----:B------:R-:W-:Y:S01]  /*2130*/  SYNCS.ARRIVE.TRANS64.RED.A1T0 RZ, [UR4], RZ ;  /* 0x000000ffffff79a7 */ /* 0x000fe20008100404 */
[----:B------:R-:W-:Y:S05]  /*2140*/  @P1 BRA `(.L_x_27) ;  /* 0x0000000000041947 */ /* 0x000fea0003800000 */
[----:B------:R-:W-:Y:S01]  /*2150*/  BPT.TRAP 0x1 ;  /* 0x000000040000795c */ /* 0x000fe20000300000 */
.L_x_27:
[----:B------:R-:W-:Y:S01]  /*2160*/  UIADD3 UR8, UR8, 0x1, URZ ;  /* 0x0000000108087890 */ /* 0x000fe2000fffe03f */
[C---:B------:R-:W-:Y:S01]  /*2170*/  ISETP.GT.AND P1, PT, R0.reuse, 0x1, PT ;  /* 0x000000010000780c */ /* 0x040fe20003f24270 */
[----:B------:R-:W-:Y:S01]  /*2180*/  UIADD3 UR9, UR9, 0x1, URZ ;  /* 0x0000000109097890 */ /* 0x000fe2000fffe03f */
[----:B------:R-:W-:Y:S01]  /*2190*/  VIADD R0, R0, 0xffffffff ;  /* 0xffffffff00007836 */ /* 0x000fe20000000000 */
[----:B------:R-:W-:Y:S02]  /*21a0*/  UISETP.NE.AND UP0, UPT, UR8, 0x7, UPT ;  /* 0x000000070800788c */ /* 0x000fe4000bf05270 */
[----:B------:R-:W-:Y:S02]  /*21b0*/  UISETP.NE.AND UP1, UPT, UR9, 0x7, UPT ;  /* 0x000000070900788c */ /* 0x000fe4000bf25270 */
[----:B------:R-:W-:Y:S02]  /*21c0*/  USEL UR4, URZ, 0x1, UP0 ;  /* 0x000000013f047887 */ /* 0x000fe40008000000 */
[----:B------:R-:W-:-:S02]  /*21d0*/  USEL UR8, UR8, URZ, UP0 ;  /* 0x0000003f08087287 */ /* 0x000fc40008000000 */
[----:B------:R-:W-:Y:S02]  /*21e0*/  USEL UR9, UR9, URZ, UP1 ;  /* 0x0000003f09097287 */ /* 0x000fe40008800000 */
[----:B------:R-:W-:Y:S01]  /*21f0*/  LOP3.LUT R5, R5, UR4, RZ, 0x3c, !PT ;  /* 0x0000000405057c12 */ /* 0x000fe2000f8e3cff */
[----:B------:R-:W-:Y:S09]  /*2200*/  @P1 BRA `(.L_x_28) ;  /* 0xfffffff800a01947 */ /* 0x000ff2000383ffff */
.L_x_21:
[----:B------:R-:W2:Y:S01]  /*2210*/  LDC R0, c[0x0][0x28c] ;  /* 0x0000a300ff007b82 */ /* 0x000ea20000000800 */
[----:B01----:R-:W-:-:S04]  /*2220*/  IMAD.U32 R3, RZ, RZ, UR49 ;  /* 0x00000031ff037e24 */ /* 0x003fc8000f8e00ff */
[----:B------:R0:W-:Y:S01]  /*2230*/  SYNCS.ARRIVE.TRANS64.A1T0 RZ, [R3+UR48], RZ ;  /* 0x000000ff03ff79a7 */ /* 0x0001e20008100030 */
[----:B--2---:R-:W-:-:S13]  /*2240*/  ISETP.GE.AND P1, PT, R0, 0x1, PT ;  /* 0x000000010000780c */ /* 0x004fda0003f26270 */
[----:B0-----:R-:W-:Y:S05]  /*2250*/  @!P1 BRA `(.L_x_29) ;  /* 0x00000000003c9947 */ /* 0x001fea0003800000 */
[----:B------:R-:W-:Y:S05]  /*2260*/  @!P0 BRA `(.L_x_30) ;  /* 0x0000000000048947 */ /* 0x000fea0003800000 */
[----:B------:R-:W-:Y:S01]  /*2270*/  BPT.TRAP 0x1 ;  /* 0x000000040000795c */ /* 0x000fe20000300000 */
.L_x_30:
[----:B------:R-:W-:Y:S01]  /*2280*/  UIADD3 UR6, UR38, UR42, URZ ;  /* 0x0000002a26067290 */ /* 0x000fe2000fffe03f */
[----:B------:R-:W-:-:S03]  /*2290*/  ISETP.GT.U32.AND P0, PT, R23, 0x1, PT ;  /* 0x000000011700780c */ /* 0x000fc60003f04070 */
[----:B------:R-:W-:-:S04]  /*22a0*/  UIMAD.WIDE.U32 UR4, UR6, 0x24924925, URZ ;  /* 0x24924925060478a5 */ /* 0x000fc8000f8e003f */
[----:B------:R-:W-:-:S04]  /*22b0*/  UIADD3 UR4, UR6, -UR5, URZ ;  /* 0x8000000506047290 */ /* 0x000fc8000fffe03f */
[----:B------:R-:W-:-:S04]  /*22c0*/  ULEA.HI UR4, UR4, UR5, URZ, 0x1f ;  /* 0x0000000504047291 */ /* 0x000fc8000f8ff83f */
[----:B------:R-:W-:-:S04]  /*22d0*/  USHF.R.U32.HI UR4, URZ, 0x2, UR4 ;  /* 0x000000023f047899 */ /* 0x000fc80008011604 */
[----:B------:R-:W-:-:S04]  /*22e0*/  UIMAD UR4, UR4, -0x7, UR6 ;  /* 0xfffffff9040478a4 */ /* 0x000fc8000f8e0206 */
[----:B------:R-:W-:-:S04]  /*22f0*/  ULEA UR4, UR4, UR41, 0x3 ;  /* 0x0000002904047291 */ /* 0x000fc8000f8e183f */
[----:B------:R-:W-:-:S04]  /*2300*/  UIADD3 UR4, UR4, 0x38, URZ ;  /* 0x0000003804047890 */ /* 0x000fc8000fffe03f */
[----:B------:R-:W-:-:S09]  /*2310*/  UPRMT UR4, URZ, 0x654, UR4 ;  /* 0x000006543f047896 */ /* 0x000fd20008000004 */
[----:B------:R-:W-:Y:S01]  /*2320*/  SYNCS.ARRIVE.TRANS64.RED.A1T0 RZ, [UR4], RZ ;  /* 0x000000ffffff79a7 */ /* 0x000fe20008100404 */
[----:B------:R-:W-:Y:S05]  /*2330*/  @P0 BRA `(.L_x_29) ;  /* 0x0000000000040947 */ /* 0x000fea0003800000 */
[----:B------:R-:W-:Y:S01]  /*2340*/  BPT.TRAP 0x1 ;  /* 0x000000040000795c */ /* 0x000fe20000300000 */
.L_x_29:
[----:B------:R-:W-:Y:S01]  /*2350*/  SHF.L.U32 R0, R73, 0x1f, RZ ;  /* 0x0000001f49007819 */ /* 0x000fe200000006ff */
[----:B------:R-:W-:Y:S01]  /*2360*/  UISETP.GE.U32.AND UP1, UPT, UR47, 0x7, UPT ;  /* 0x000000072f00788c */ /* 0x000fe2000bf26070 */
[----:B------:R-:W-:Y:S01]  /*2370*/  SHF.R.S32.HI R9, RZ, 0x1f, R19 ;  /* 0x0000001fff097819 */ /* 0x000fe20000011413 */
[----:B------:R-:W-:Y:S01]  /*2380*/  UIADD3 UR38, UR38, UR47, URZ ;  /* 0x0000002f26267290 */ /* 0x000fe2000fffe03f */
[----:B------:R-:W0:Y:S03]  /*2390*/  SYNCS.PHASECHK.TRANS64.TRYWAIT P0, [UR43+0x8], R0 ;  /* 0x00000800ff0075a7 */ /* 0x000e26000800016b */
[----:B------:R-:W-:-:S04]  /*23a0*/  UISETP.GT.U32.AND UP0, UPT, UR38, 0x6, UPT ;  /* 0x000000062600788c */ /* 0x000fc8000bf04070 */
[----:B------:R-:W-:Y:S02]  /*23b0*/  UISETP.LT.U32.AND UP0, UPT, UR47, 0x7, UP0 ;  /* 0x000000072f00788c */ /* 0x000fe40008701070 */
[----:B------:R-:W-:Y:S02]  /*23c0*/  @UP1 UIMAD.WIDE.U32 UR4, UR38, 0x24924925, URZ ;  /* 0x24924925260418a5 */ /* 0x000fe4000f8e003f */
[----:B------:R-:W-:Y:S02]  /*23d0*/  USEL UR6, URZ, 0x1, !UP0 ;  /* 0x000000013f067887 */ /* 0x000fe4000c000000 */
[----:B------:R-:W-:Y:S02]  /*23e0*/  @UP1 UIADD3 UR4, UR38, -UR5, URZ ;  /* 0x8000000526041290 */ /* 0x000fe4000fffe03f */
[----:B------:R-:W-:Y:S02]  /*23f0*/  ULOP3.LUT UR39, UR39, UR6, URZ, 0x3c, !UPT ;  /* 0x0000000627277292 */ /* 0x000fe4000f8e3c3f */
[----:B------:R-:W-:-:S04]  /*2400*/  @UP1 ULEA.HI UR4, UR4, UR5, URZ, 0x1f ;  /* 0x0000000504041291 */ /* 0x000fc8000f8ff83f */
[----:B------:R-:W-:-:S04]  /*2410*/  @UP1 USHF.R.U32.HI UR4, URZ, 0x2, UR4 ;  /* 0x000000023f041899 */ /* 0x000fc80008011604 */
[----:B------:R-:W-:Y:S01]  /*2420*/  @UP1 ULOP3.LUT UR39, UR39, 0x1, UR4, 0x78, !UPT ;  /* 0x0000000127271892 */ /* 0x000fe2000f8e7804 */
[----:B0-----:R-:W-:Y:S11]  /*2430*/  @!P0 BRA `(.L_x_31) ;  /* 0x0000003800e08947 */ /* 0x001ff60003800000 */
.L_x_124:
[----:B------:R-:W-:Y:S01]  /*2440*/  ULDC.64 UR4, c[0x0][0x5d0] ;  /* 0x0001740000047ab9 */ /* 0x000fe20000000a00 */
[----:B------:R-:W-:Y:S01]  /*2450*/  ULDC UR6, c[0x0][0x284] ;  /* 0x0000a10000067ab9 */ /* 0x000fe20000000800 */
[----:B0-----:R-:W-:Y:S02]  /*2460*/  IMAD R0, R9, UR4, RZ ;  /* 0x0000000409007c24 */ /* 0x001fe4000f8e02ff */
[----:B------:R-:W-:Y:S02]  /*2470*/  IMAD.SHL.U32 R12, R18, 0x40, RZ ;  /* 0x00000040120c7824 */ /* 0x000fe400078e00ff */
[C---:B------:R-:W-:Y:S02]  /*2480*/  IMAD R3, R19.reuse, UR5, R0 ;  /* 0x0000000513037c24 */ /* 0x040fe4000f8e0200 */
[----:B------:R-:W-:Y:S01]  /*2490*/  IMAD.SHL.U32 R0, R22, 0x40, RZ ;  /* 0x0000004016007824 */ /* 0x000fe200078e00ff */
[----:B------:R-:W-:Y:S01]  /*24a0*/  SHF.R.S32.HI R13, RZ, 0x1f, R12 ;  /* 0x0000001fff0d7819 */ /* 0x000fe2000001140c */
[----:B------:R-:W-:Y:S01]  /*24b0*/  IMAD.WIDE.U32 R4, R19, UR4, R60 ;  /* 0x0000000413047c25 */ /* 0x000fe2000f8e003c */
[----:B------:R-:W-:-:S02]  /*24c0*/  ULDC.64 UR4, c[0x0][0x5c8] ;  /* 0x0001720000047ab9 */ /* 0x000fc40000000a00 */
[----:B------:R-:W-:Y:S01]  /*24d0*/  ISETP.GE.AND P0, PT, R0, UR6, PT ;  /* 0x0000000600007c0c */ /* 0x000fe2000bf06270 */
[----:B------:R-:W-:Y:S01]  /*24e0*/  ULDC UR6, c[0x0][0x288] ;  /* 0x0000a20000067ab9 */ /* 0x000fe20000000800 */
[----:B------:R-:W-:Y:S01]  /*24f0*/  IADD3 R4, P1, R12, R4, RZ ;  /* 0x000000040c047210 */ /* 0x000fe20007f3e0ff */
[----:B------:R-:W-:Y:S01]  /*2500*/  IMAD.WIDE R20, R22, 0x40, R58 ;  /* 0x0000004016147825 */ /* 0x000fe200078e023a */
[----:B------:R-:W-:Y:S02]  /*2510*/  ISETP.GE.OR P0, PT, R12, UR6, P0 ;  /* 0x000000060c007c0c */ /* 0x000fe40008706670 */
[----:B------:R-:W-:Y:S01]  /*2520*/  IADD3.X R5, R13, R5, R3, P1, !PT ;  /* 0x000000050d057210 */ /* 0x000fe20000ffe403 */
[----:B------:R-:W-:-:S04]  /*2530*/  IMAD R7, R21, UR4, RZ ;  /* 0x0000000415077c24 */ /* 0x000fc8000f8e02ff */
[C---:B------:R-:W-:Y:S02]  /*2540*/  IMAD R7, R20.reuse, UR5, R7 ;  /* 0x0000000514077c24 */ /* 0x040fe4000f8e0207 */
[----:B------:R-:W-:-:S04]  /*2550*/  IMAD.WIDE.U32 R70, R20, UR4, R4 ;  /* 0x0000000414467c25 */ /* 0x000fc8000f8e0004 */
[----:B------:R-:W-:Y:S05]  /*2560*/  @P0 BRA `(.L_x_32) ;  /* 0x0000002000580947 */ /* 0x000fea0003800000 */
[----:B-----5:R-:W-:Y:S01]  /*2570*/  FSETP.NEU.AND P0, PT, R57, RZ, PT ;  /* 0x000000ff3900720b */ /* 0x020fe20003f0d000 */
[----:B------:R-:W-:Y:S01]  /*2580*/  IMAD.IADD R22, R65, 0x1, -R12 ;  /* 0x0000000141167824 */ /* 0x000fe200078e0a0c */
[----:B------:R-:W-:Y:S01]  /*2590*/  BSSY B0, `(.L_x_32) ;  /* 0x0000213000007945 */ /* 0x000fe20003800000 */
[----:B------:R-:W-:Y:S02]  /*25a0*/  IMAD.IADD R0, R69, 0x1, -R0 ;  /* 0x0000000145007824 */ /* 0x000fe400078e0a00 */
[----:B------:R-:W-:Y:S01]  /*25b0*/  IMAD.IADD R7, R71, 0x1, R7 ;  /* 0x0000000147077824 */ /* 0x000fe200078e0207 */
[----:B------:R-:W-:-:S04]  /*25c0*/  ISETP.GT.AND P2, PT, R22, RZ, PT ;  /* 0x000000ff1600720c */ /* 0x000fc80003f44270 */
[----:B------:R-:W-:-:S03]  /*25d0*/  ISETP.GT.AND P1, PT, R0, RZ, P2 ;  /* 0x000000ff0000720c */ /* 0x000fc60001724270 */
[----:B------:R-:W-:Y:S10]  /*25e0*/  @!P0 BRA `(.L_x_33) ;  /* 0x0000001400dc8947 */ /* 0x000ff40003800000 */
[----:B------:R-:W0:Y:S01]  /*25f0*/  LDC.64 R74, c[0x0][0x5b8] ;  /* 0x00016e00ff4a7b82 */ /* 0x000e220000000a00 */
[----:B------:R-:W-:-:S07]  /*2600*/  ULDC.64 UR4, c[0x0][0x5c0] ;  /* 0x0001700000047ab9 */ /* 0x000fce0000000a00 */
[----:B------:R-:W1:Y:S08]  /*2610*/  LDC.64 R76, c[0x0][0x5b0] ;  /* 0x00016c00ff4c7b82 */ /* 0x000e700000000a00 */
[----:B------:R-:W2:Y:S01]  /*2620*/  LDC.64 R78, c[0x0][0x5a8] ;  /* 0x00016a00ff4e7b82 */ /* 0x000ea20000000a00 */
[-C--:B0-----:R-:W-:Y:S02]  /*2630*/  IMAD R6, R9, R74.reuse, RZ ;  /* 0x0000004a09067224 */ /* 0x081fe400078e02ff */
[----:B------:R-:W-:-:S04]  /*2640*/  IMAD.WIDE.U32 R4, R19, R74, R60 ;  /* 0x0000004a13047225 */ /* 0x000fc800078e003c */
[----:B------:R-:W-:Y:S01]  /*2650*/  IMAD R71, R19, R75, R6 ;  /* 0x0000004b13477224 */ /* 0x000fe200078e0206 */
[----:B------:R-:W-:Y:S01]  /*2660*/  IADD3 R8, P0, R12, R4, RZ ;  /* 0x000000040c087210 */ /* 0x000fe20007f1e0ff */
[----:B-1----:R-:W-:-:S03]  /*2670*/  IMAD R3, R21, R76, RZ ;  /* 0x0000004c15037224 */ /* 0x002fc600078e02ff */
[----:B------:R-:W-:Y:S01]  /*2680*/  IADD3.X R9, R13, R5, R71, P0, !PT ;  /* 0x000000050d097210 */ /* 0x000fe200007fe447 */
[C---:B------:R-:W-:Y:S02]  /*2690*/  IMAD R75, R20.reuse, R77, R3 ;  /* 0x0000004d144b7224 */ /* 0x040fe400078e0203 */
[----:B------:R-:W-:-:S04]  /*26a0*/  IMAD.WIDE.U32 R4, R20, R76, R8 ;  /* 0x0000004c14047225 */ /* 0x000fc800078e0008 */
[----:B------:R-:W-:Y:S01]  /*26b0*/  IMAD.IADD R3, R5, 0x1, R75 ;  /* 0x0000000105037824 */ /* 0x000fe200078e024b */
[----:B--2---:R-:W-:-:S04]  /*26c0*/  LEA R10, P0, R4, R78, 0x1 ;  /* 0x0000004e040a7211 */ /* 0x004fc800078008ff */
[----:B------:R-:W-:-:S05]  /*26d0*/  LEA.HI.X R11, R4, R79, R3, 0x1, P0 ;  /* 0x0000004f040b7211 */ /* 0x000fca00000f0c03 */
[----:B------:R-:W2:Y:S01]  /*26e0*/  @P1 LDG.E.LTC128B.U16 R3, desc[UR36][R10.64] ;  /* 0x000000240a031981 */ /* 0x000ea2000c1e1520 */
[----:B------:R-:W-:Y:S01]  /*26f0*/  IMAD.WIDE.U32 R4, R20, R76, R12 ;  /* 0x0000004c14047225 */ /* 0x000fe200078e000c */
[----:B------:R-:W-:Y:S02]  /*2700*/  BSSY B1, `(.L_x_34) ;  /* 0x0000015000017945 */ /* 0x000fe40003800000 */
[----:B------:R-:W-:-:S04]  /*2710*/  IADD3 R14, P0, R60, R4, RZ ;  /* 0x000000043c0e7210 */ /* 0x000fc80007f1e0ff */
[----:B------:R-:W-:Y:S02]  /*2720*/  IADD3.X R15, R61, R75, R5, P0, !PT ;  /* 0x0000004b3d0f7210 */ /* 0x000fe400007fe405 */
[----:B------:R-:W-:Y:S01]  /*2730*/  LEA R6, P0, R70, UR4, 0x1 ;  /* 0x0000000446067c11 */ /* 0x000fe2000f8008ff */
[----:B------:R-:W-:-:S03]  /*2740*/  IMAD.WIDE.U32 R14, R19, R74, R14 ;  /* 0x0000004a130e7225 */ /* 0x000fc600078e000e */
[----:B------:R-:W-:Y:S02]  /*2750*/  LEA.HI.X R7, R70, UR5, R7, 0x1, P0 ;  /* 0x0000000546077c11 */ /* 0x000fe400080f0c07 */
[----:B------:R-:W-:-:S04]  /*2760*/  ISETP.GT.AND P0, PT, R22, 0x1, PT ;  /* 0x000000011600780c */ /* 0x000fc80003f04270 */
[----:B------:R-:W-:Y:S01]  /*2770*/  ISETP.GT.AND P3, PT, R0, RZ, P0 ;  /* 0x000000ff0000720c */ /* 0x000fe20000764270 */
[----:B--2---:R-:W-:-:S05]  /*2780*/  HADD2.F32 R4, -RZ, R3.H0_H0 ;  /* 0x20000003ff047230 */ /* 0x004fca0000004100 */
[----:B------:R-:W-:Y:S01]  /*2790*/  FMUL R5, R4, R57 ;  /* 0x0000003904057220 */ /* 0x000fe20000400000 */
[----:B------:R-:W-:-:S03]  /*27a0*/  LEA R4, P4, R14, R78, 0x1 ;  /* 0x0000004e0e047211 */ /* 0x000fc600078808ff */
[----:B------:R-:W-:-:S05]  /*27b0*/  FFMA R5, R24, R56, R5 ;  /* 0x0000003818057223 */ /* 0x000fca0000000005 */
[----:B------:R-:W-:Y:S01]  /*27c0*/  F2FP.F16.F32.PACK_AB R10, RZ, R5 ;  /* 0x00000005ff0a723e */ /* 0x000fe200000000ff */
[----:B------:R-:W-:-:S03]  /*27d0*/  IMAD.IADD R5, R71, 0x1, R15 ;  /* 0x0000000147057824 */ /* 0x000fc600078e020f */
[----:B------:R-:W-:Y:S01]  /*27e0*/  PRMT R11, R10, 0x7610, R11 ;  /* 0x000076100a0b7816 */ /* 0x000fe2000000000b */
[----:B------:R-:W-:Y:S01]  /*27f0*/  IMAD.SHL.U32 R10, R76, 0x8, RZ ;  /* 0x000000084c0a7824 */ /* 0x000fe200078e00ff */
[----:B------:R-:W-:-:S03]  /*2800*/  LEA.HI.X R5, R14, R79, R5, 0x1, P4 ;  /* 0x0000004f0e057211 */ /* 0x000fc600020f0c05 */
[----:B------:R0:W-:Y:S02]  /*2810*/  @P1 STG.E.U16 desc[UR36][R6.64], R11 ;  /* 0x0000000b06001986 */ /* 0x0001e4000c101524 */
[----:B0-----:R-:W-:Y:S01]  /*2820*/  SHF.L.U64.HI R11, R76, 0x3, R77 ;  /* 0x000000034c0b7819 */ /* 0x001fe2000001024d */
[----:B------:R-:W-:Y:S06]  /*2830*/  @!P3 BRA `(.L_x_35) ;  /* 0x000000000004b947 */ /* 0x000fec0003800000 */
[----:B------:R0:W5:Y:S02]  /*2840*/  LDG.E.LTC128B.U16 R3, desc[UR36][R4.64+0x2] ;  /* 0x0000022404037981 */ /* 0x000164000c1e1520 */
.L_x_35:
[----:B------:R-:W-:Y:S05]  /*2850*/  BSYNC B1 ;  /* 0x0000000000017941 */ /* 0x000fea0003800000 */
.L_x_34:
[----:B-----5:R-:W-:Y:S01]  /*2860*/  HADD2.F32 R14, -RZ, R3.H0_H0 ;  /* 0x20000003ff0e7230 */ /* 0x020fe20000004100 */
[----:B------:R-:W-:Y:S01]  /*2870*/  ISETP.GT.AND P2, PT, R0, 0x8, P2 ;  /* 0x000000080000780c */ /* 0x000fe20001744270 */
[----:B------:R-:W-:Y:S01]  /*2880*/  IMAD.WIDE.U32 R10, R20, R76, R10 ;  /* 0x0000004c140a7225 */ /* 0x000fe200078e000a */
[----:B------:R-:W-:-:S03]  /*2890*/  PRMT R18, R3, 0x7610, R18 ;  /* 0x0000761003127816 */ /* 0x000fc60000000012 */
[----:B------:R-:W-:Y:S01]  /*28a0*/  FMUL R14, R14, R57 ;  /* 0x000000390e0e7220 */ /* 0x000fe20000400000 */
[----:B------:R-:W-:Y:S01]  /*28b0*/  IMAD.IADD R75, R75, 0x1, R11 ;  /* 0x000000014b4b7824 */ /* 0x000fe200078e020b */
[----:B------:R-:W-:Y:S02]  /*28c0*/  IADD3 R8, P1, R8, R10, RZ ;  /* 0x0000000a08087210 */ /* 0x000fe40007f3e0ff */
[----:B------:R-:W-:-:S03]  /*28d0*/  FFMA R25, R25, R56, R14 ;  /* 0x0000003819197223 */ /* 0x000fc6000000000e */
[----:B------:R-:W-:Y:S01]  /*28e0*/  IMAD.X R9, R75, 0x1, R9, P1 ;  /* 0x000000014b097824 */ /* 0x000fe200008e0609 */
[C---:B------:R-:W-:Y:S02]  /*28f0*/  LEA R14, P1, R8.reuse, R78, 0x1 ;  /* 0x0000004e080e7211 */ /* 0x040fe400078208ff */
[----:B------:R-:W-:Y:S02]  /*2900*/  F2FP.F16.F32.PACK_AB R25, RZ, R25 ;  /* 0x00000019ff19723e */ /* 0x000fe400000000ff */
[----:B------:R-:W-:-:S03]  /*2910*/  LEA.HI.X R15, R8, R79, R9, 0x1, P1 ;  /* 0x0000004f080f7211 */ /* 0x000fc600008f0c09 */
[----:B------:R1:W-:Y:S04]  /*2920*/  @P3 STG.E.U16 desc[UR36][R6.64+0x2], R25 ;  /* 0x0000021906003986 */ /* 0x0003e8000c101524 */
[----:B------:R-:W2:Y:S01]  /*2930*/  @P2 LDG.E.LTC128B.U16 R18, desc[UR36][R14.64] ;  /* 0x000000240e122981 */ /* 0x000ea2000c1e1520 */
[----:B------:R-:W-:Y:S01]  /*2940*/  IADD3 R12, P1, P3, R60, R10, R12 ;  /* 0x0000000a3c0c7210 */ /* 0x000fe20007b3e00c */
[----:B------:R-:W-:Y:S01]  /*2950*/  BSSY B1, `(.L_x_36) ;  /* 0x0000011000017945 */ /* 0x000fe20003800000 */
[C---:B------:R-:W-:Y:S02]  /*2960*/  SHF.L.U64.HI R11, R62.reuse, 0x1, R63 ;  /* 0x000000013e0b7819 */ /* 0x040fe4000001023f */
[----:B------:R-:W-:Y:S02]  /*2970*/  IADD3.X R13, R61, R75, R13, P1, P3 ;  /* 0x0000004b3d0d7210 */ /* 0x000fe40000fe640d */
[----:B------:R-:W-:-:S02]  /*2980*/  LEA R10, P1, R62, R6, 0x1 ;  /* 0x000000063e0a7211 */ /* 0x000fc400078208ff */
[----:B------:R-:W-:Y:S01]  /*2990*/  ISETP.GT.AND P0, PT, R0, 0x8, P0 ;  /* 0x000000080000780c */ /* 0x000fe20000704270 */
[----:B------:R-:W-:-:S04]  /*29a0*/  IMAD.WIDE.U32 R12, R19, R74, R12 ;  /* 0x0000004a130c7225 */ /* 0x000fc800078e000c */
[----:B------:R-:W-:Y:S02]  /*29b0*/  IMAD.X R11, R11, 0x1, R7, P1 ;  /* 0x000000010b0b7824 */ /* 0x000fe400008e0607 */
[----:B------:R-:W-:Y:S02]  /*29c0*/  IMAD.IADD R9, R71, 0x1, R13 ;  /* 0x0000000147097824 */ /* 0x000fe400078e020d */
[----:B--2---:R-:W-:-:S05]  /*29d0*/  HADD2.F32 R8, -RZ, R18.H0_H0 ;  /* 0x20000012ff087230 */ /* 0x004fca0000004100 */
[----:B------:R-:W-:Y:S01]  /*29e0*/  FMUL R3, R8, R57 ;  /* 0x0000003908037220 */ /* 0x000fe20000400000 */
[----:B------:R-:W-:-:S03]  /*29f0*/  LEA R8, P3, R12, R78, 0x1 ;  /* 0x0000004e0c087211 */ /* 0x000fc600078608ff */
[----:B------:R-:W-:Y:S01]  /*2a00*/  FFMA R3, R26, R56, R3 ;  /* 0x000000381a037223 */ /* 0x000fe20000000003 */
[----:B------:R-:W-:-:S04]  /*2a10*/  LEA.HI.X R9, R12, R79, R9, 0x1, P3 ;  /* 0x0000004f0c097211 */ /* 0x000fc800018f0c09 */
[----:B------:R-:W-:-:S05]  /*2a20*/  F2FP.F16.F32.PACK_AB R3, RZ, R3 ;  /* 0x00000003ff03723e */ /* 0x000fca00000000ff */
[----:B------:R1:W-:Y:S01]  /*2a30*/  @P2 STG.E.U16 desc[UR36][R10.64], R3 ;  /* 0x000000030a002986 */ /* 0x0003e2000c101524 */
[----:B------:R-:W-:Y:S05]  /*2a40*/  @!P0 BRA `(.L_x_37) ;  /* 0x0000000000048947 */ /* 0x000fea0003800000 */
[----:B------:R2:W5:Y:S02]  /*2a50*/  LDG.E.LTC128B.U16 R18, desc[UR36][R8.64+0x2] ;  /* 0x0000022408127981 */ /* 0x000564000c1e1520 */
.L_x_37:
[----:B------:R-:W-:Y:S05]  /*2a60*/  BSYNC B1 ;  /* 0x0000000000017941 */ /* 0x000fea0003800000 */
.L_x_36:
[----:B-----5:R-:W-:Y:S01]  /*2a70*/  HADD2.F32 R12, -RZ, R18.H0_H0 ;  /* 0x20000012ff0c7230 */ /* 0x020fe20000004100 */
[----:B------:R-:W-:Y:S01]  /*2a80*/  ISETP.GT.AND P1, PT, R22, 0x8, PT ;  /* 0x000000081600780c */ /* 0x000fe20003f24270 */
[----:B------:R-:W-:Y:S03]  /*2a90*/  BSSY B1, `(.L_x_38) ;  /* 0x0000008000017945 */ /* 0x000fe60003800000 */
[----:B------:R-:W-:Y:S01]  /*2aa0*/  FMUL R12, R12, R57 ;  /* 0x000000390c0c7220 */ /* 0x000fe20000400000 */
[----:B------:R-:W-:-:S03]  /*2ab0*/  ISETP.GT.AND P2, PT, R0, RZ, P1 ;  /* 0x000000ff0000720c */ /* 0x000fc60000f44270 */
[----:B------:R-:W-:-:S05]  /*2ac0*/  FFMA R12, R27, R56, R12 ;  /* 0x000000381b0c7223 */ /* 0x000fca000000000c */
[----:B------:R-:W-:-:S05]  /*2ad0*/  F2FP.F16.F32.PACK_AB R12, RZ, R12 ;  /* 0x0000000cff0c723e */ /* 0x000fca00000000ff */
[----:B------:R3:W-:Y:S01]  /*2ae0*/  @P0 STG.E.U16 desc[UR36][R10.64+0x2], R12 ;  /* 0x0000020c0a000986 */ /* 0x0007e2000c101524 */
[----:B------:R-:W-:Y:S05]  /*2af0*/  @!P2 BRA `(.L_x_39) ;  /* 0x000000000004a947 */ /* 0x000fea0003800000 */
[----:B------:R4:W5:Y:S02]  /*2b00*/  LDG.E.LTC128B.U16 R18, desc[UR36][R4.64+0x10] ;  /* 0x0000102404127981 */ /* 0x000964000c1e1520 */
.L_x_39:
[----:B------:R-:W-:Y:S05]  /*2b10*/  BSYNC B1 ;  /* 0x0000000000017941 */ /* 0x000fea0003800000 */
.L_x_38:
[----:B---3-5:R-:W-:Y:S01]  /*2b20*/  HADD2.F32 R12, -RZ, R18.H0_H0 ;  /* 0x20000012ff0c7230 */ /* 0x028fe20000004100 */
[----:B------:R-:W-:Y:S01]  /*2b30*/  ISETP.GT.AND P0, PT, R22, 0x9, PT ;  /* 0x000000091600780c */ /* 0x000fe20003f04270 */
[----:B------:R-:W-:Y:S03]  /*2b40*/  BSSY B1, `(.L_x_40) ;  /* 0x0000008000017945 */ /* 0x000fe60003800000 */
[----:B-1----:R-:W-:Y:S01]  /*2b50*/  FMUL R3, R12, R57 ;  /* 0x000000390c037220 */ /* 0x002fe20000400000 */
[----:B------:R-:W-:-:S03]  /*2b60*/  ISETP.GT.AND P3, PT, R0, RZ, P0 ;  /* 0x000000ff0000720c */ /* 0x000fc60000764270 */
[----:B------:R-:W-:-:S05]  /*2b70*/  FFMA R3, R28, R56, R3 ;  /* 0x000000381c037223 */ /* 0x000fca0000000003 */
[----:B------:R-:W-:-:S05]  /*2b80*/  F2FP.F16.F32.PACK_AB R3, RZ, R3 ;  /* 0x00000003ff03723e */ /* 0x000fca00000000ff */
[----:B------:R1:W-:Y:S01]  /*2b90*/  @P2 STG.E.U16 desc[UR36][R6.64+0x10], R3 ;  /* 0x0000100306002986 */ /* 0x0003e2000c101524 */
[----:B------:R-:W-:Y:S05]  /*2ba0*/  @!P3 BRA `(.L_x_41) ;  /* 0x000000000004b947 */ /* 0x000fea0003800000 */
[----:B------:R3:W5:Y:S02]  /*2bb0*/  LDG.E.LTC128B.U16 R18, desc[UR36][R4.64+0x12] ;  /* 0x0000122404127981 */ /* 0x000764000c1e1520 */
.L_x_41:
[----:B------:R-:W-:Y:S05]  /*2bc0*/  BSYNC B1 ;  /* 0x0000000000017941 */ /* 0x000fea0003800000 */
.L_x_40:
[----:B-----5:R-:W-:Y:S01]  /*2bd0*/  HADD2.F32 R12, -RZ, R18.H0_H0 ;  /* 0x20000012ff0c7230 */ /* 0x020fe20000004100 */
[----:B------:R-:W-:Y:S01]  /*2be0*/  ISETP.GT.AND P1, PT, R0, 0x8, P1 ;  /* 0x000000080000780c */ /* 0x000fe20000f24270 */
[----:B------:R-:W-:Y:S03]  /*2bf0*/  BSSY B1, `(.L_x_42) ;  /* 0x0000007000017945 */ /* 0x000fe60003800000 */
[----:B------:R-:W-:-:S04]  /*2c00*/  FMUL R12, R12, R57 ;  /* 0x000000390c0c7220 */ /* 0x000fc80000400000 */
[----:B------:R-:W-:-:S05]  /*2c10*/  FFMA R12, R29, R56, R12 ;  /* 0x000000381d0c7223 */ /* 0x000fca000000000c */
[----:B------:R-:W-:-:S05]  /*2c20*/  F2FP.F16.F32.PACK_AB R12, RZ, R12 ;  /* 0x0000000cff0c723e */ /* 0x000fca00000000ff */
[----:B------:R0:W-:Y:S01]  /*2c30*/  @P3 STG.E.U16 desc[UR36][R6.64+0x12], R12 ;  /* 0x0000120c06003986 */ /* 0x0001e2000c101524 */
[----:B------:R-:W-:Y:S05]  /*2c40*/  @!P1 BRA `(.L_x_43) ;  /* 0x0000000000049947 */ /* 0x000fea0003800000 */
[----:B------:R0:W5:Y:S02]  /*2c50*/  LDG.E.LTC128B.U16 R18, desc[UR36][R8.64+0x10] ;  /* 0x0000102408127981 */ /* 0x000164000c1e1520 */
.L_x_43:
[----:B------:R-:W-:Y:S05]  /*2c60*/  BSYNC B1 ;  /* 0x0000000000017941 */ /* 0x000fea0003800000 */
.L_x_42:
[----:B0----5:R-:W-:Y:S01]  /*2c70*/  HADD2.F32 R12, -RZ, R18.H0_H0 ;  /* 0x20000012ff0c7230 */ /* 0x021fe20000004100 */
[----:B------:R-:W-:Y:S01]  /*2c80*/  ISETP.GT.AND P0, PT, R0, 0x8, P0 ;  /* 0x000000080000780c */ /* 0x000fe20000704270 */
[----:B------:R-:W-:Y:S03]  /*2c90*/  BSSY B1, `(.L_x_44) ;  /* 0x0000007000017945 */ /* 0x000fe60003800000 */
[----:B-1----:R-:W-:-:S04]  /*2ca0*/  FMUL R3, R12, R57 ;  /* 0x000000390c037220 */ /* 0x002fc80000400000 */
[----:B------:R-:W-:-:S05]  /*2cb0*/  FFMA R3, R30, R56, R3 ;  /* 0x000000381e037223 */ /* 0x000fca0000000003 */
[----:B------:R-:W-:-:S05]  /*2cc0*/  F2FP.F16.F32.PACK_AB R3, RZ, R3 ;  /* 0x00000003ff03723e */ /* 0x000fca00000000ff */
[----:B------:R0:W-:Y:S01]  /*2cd0*/  @P1 STG.E.U16 desc[UR36][R10.64+0x10], R3 ;  /* 0x000010030a001986 */ /* 0x0001e2000c101524 */
[----:B------:R-:W-:Y:S05]  /*2ce0*/  @!P0 BRA `(.L_x_45) ;  /* 0x0000000000048947 */ /* 0x000fea0003800000 */
[----:B------:R1:W5:Y:S02]  /*2cf0*/  LDG.E.LTC128B.U16 R18, desc[UR36][R8.64+0x12] ;  /* 0x0000122408127981 */ /* 0x000364000c1e1520 */
.L_x_45:
[----:B------:R-:W-:Y:S05]  /*2d00*/  BSYNC B1 ;  /* 0x0000000000017941 */ /* 0x000fea0003800000 */
.L_x_44:
        /* <DEDUP_REMOVED lines=10> */
.L_x_47:
[----:B------:R-:W-:Y:S05]  /*2db0*/  BSYNC B1 ;  /* 0x0000000000017941 */ /* 0x000fea0003800000 */
.L_x_46:
[----:B0----5:R-:W-:Y:S01]  /*2dc0*/  HADD2.F32 R12, -RZ, R18.H0_H0 ;  /* 0x20000012ff0c7230 */ /* 0x021fe20000004100 */
        /* <DEDUP_REMOVED lines=9> */
.L_x_49:
[----:B------:R-:W-:Y:S05]  /*2e60*/  BSYNC B1 ;  /* 0x0000000000017941 */ /* 0x000fea0003800000 */
.L_x_48:
        /* <DEDUP_REMOVED lines=9> */
.L_x_51:
[----:B------:R-:W-:Y:S05]  /*2f00*/  BSYNC B1 ;  /* 0x0000000000017941 */ /* 0x000fea0003800000 */
.L_x_50:
[----:B0----5:R-:W-:Y:S01]  /*2f10*/  HADD2.F32 R12, -RZ, R18.H0_H0 ;  /* 0x20000012ff0c7230 */ /* 0x021fe20000004100 */
        /* <DEDUP_REMOVED lines=8> */
.L_x_53:
[----:B------:R-:W-:Y:S05]  /*2fa0*/  BSYNC B1 ;  /* 0x0000000000017941 */ /* 0x000fea0003800000 */
.L_x_52:
        /* <DEDUP_REMOVED lines=10> */
.L_x_55:
[----:B------:R-:W-:Y:S05]  /*3050*/  BSYNC B1 ;  /* 0x0000000000017941 */ /* 0x000fea0003800000 */
.L_x_54:
        /* <DEDUP_REMOVED lines=10> */
.L_x_57:
[----:B------:R-:W-:Y:S05]  /*3100*/  BSYNC B1 ;  /* 0x0000000000017941 */ /* 0x000fea0003800000 */
.L_x_56:
        /* <DEDUP_REMOVED lines=9> */
.L_x_59:
[----:B------:R-:W-:Y:S05]  /*31a0*/  BSYNC B1 ;  /* 0x0000000000017941 */ /* 0x000fea0003800000 */
.L_x_58:
        /* <DEDUP_REMOVED lines=9> */
.L_x_61:
[----:B------:R-:W-:Y:S05]  /*3240*/  BSYNC B1 ;  /* 0x0000000000017941 */ /* 0x000fea0003800000 */
.L_x_60:
        /* <DEDUP_REMOVED lines=10> */
.L_x_63:
[----:B------:R-:W-:Y:S05]  /*32f0*/  BSYNC B1 ;  /* 0x0000000000017941 */ /* 0x000fea0003800000 */
.L_x_62:
        /* <DEDUP_REMOVED lines=10> */
.L_x_65:
[----:B------:R-:W-:Y:S05]  /*33a0*/  BSYNC B1 ;  /* 0x0000000000017941 */ /* 0x000fea0003800000 */
.L_x_64:
        /* <DEDUP_REMOVED lines=9> */
.L_x_67:
[----:B------:R-:W-:Y:S05]  /*3440*/  BSYNC B1 ;  /* 0x0000000000017941 */ /* 0x000fea0003800000 */
.L_x_66:
        /* <DEDUP_REMOVED lines=9> */
.L_x_69:
[----:B------:R-:W-:Y:S05]  /*34e0*/  BSYNC B1 ;  /* 0x0000000000017941 */ /* 0x000fea0003800000 */
.L_x_68:
        /* <DEDUP_REMOVED lines=10> */
.L_x_71:
[----:B------:R-:W-:Y:S05]  /*3590*/  BSYNC B1 ;  /* 0x0000000000017941 */ /* 0x000fea0003800000 */
.L_x_70:
        /* <DEDUP_REMOVED lines=10> */
.L_x_73:
[----:B------:R-:W-:Y:S05]  /*3640*/  BSYNC B1 ;  /* 0x0000000000017941 */ /* 0x000fea0003800000 */
.L_x_72:
        /* <DEDUP_REMOVED lines=9> */
.L_x_75:
[----:B------:R-:W-:Y:S05]  /*36e0*/  BSYNC B1 ;  /* 0x0000000000017941 */ /* 0x000fea0003800000 */
.L_x_74:
        /* <DEDUP_REMOVED lines=9> */
.L_x_77:
[----:B------:R-:W-:Y:S05]  /*3780*/  BSYNC B1 ;  /* 0x0000000000017941 */ /* 0x000fea0003800000 */
.L_x_76:
        /* <DEDUP_REMOVED lines=10> */
.L_x_79:
[----:B------:R-:W-:Y:S05]  /*3830*/  BSYNC B1 ;  /* 0x0000000000017941 */ /* 0x000fea0003800000 */
.L_x_78:
        /* <DEDUP_REMOVED lines=10> */
.L_x_81:
[----:B------:R-:W-:Y:S05]  /*38e0*/  BSYNC B1 ;  /* 0x0000000000017941 */ /* 0x000fea0003800000 */
.L_x_80:
        /* <DEDUP_REMOVED lines=9> */
.L_x_83:
[----:B------:R-:W-:Y:S05]  /*3980*/  BSYNC B1 ;  /* 0x0000000000017941 */ /* 0x000fea0003800000 */
.L_x_82:
        /* <DEDUP_REMOVED lines=9> */
.L_x_85:
[----:B------:R-:W-:Y:S05]  /*3a20*/  BSYNC B1 ;  /* 0x0000000000017941 */ /* 0x000fea0003800000 */
.L_x_84:
        /* <DEDUP_REMOVED lines=10> */
.L_x_87:
[----:B------:R-:W-:Y:S05]  /*3ad0*/  BSYNC B1 ;  /* 0x0000000000017941 */ /* 0x000fea0003800000 */
.L_x_86:
        /* <DEDUP_REMOVED lines=10> */
.L_x_89:
[----:B------:R-:W-:Y:S05]  /*3b80*/  BSYNC B1 ;  /* 0x0000000000017941 */ /* 0x000fea0003800000 */
.L_x_88:
[----:B0--345:R-:W-:Y:S01]  /*3b90*/  HADD2.F32 R4, -RZ, R18.H0_H0 ;  /* 0x20000012ff047230 */ /* 0x039fe20000004100 */
        /* <DEDUP_REMOVED lines=8> */
.L_x_91:
[----:B------:R-:W-:Y:S05]  /*3c20*/  BSYNC B1 ;  /* 0x0000000000017941 */ /* 0x000fea0003800000 */
.L_x_90:
[----:B0----5:R-:W-:Y:S01]  /*3c30*/  HADD2.F32 R4, -RZ, R18.H0_H0 ;  /* 0x20000012ff047230 */ /* 0x021fe20000004100 */
[----:B------:R-:W-:Y:S01]  /*3c40*/  ISETP.GT.AND P0, PT, R0, 0x8, P0 ;  /* 0x000000080000780c */ /* 0x000fe20000704270 */
[----:B------:R-:W-:Y:S01]  /*3c50*/  @P1 IMAD.MOV.U32 R5, RZ, RZ, R11 ;  /* 0x000000ffff051224 */ /* 0x000fe200078e000b */
[----:B------:R-:W-:Y:S02]  /*3c60*/  BSSY B1, `(.L_x_92) ;  /* 0x0000008000017945 */ /* 0x000fe40003800000 */
[----:B------:R-:W-:Y:S01]  /*3c70*/  FMUL R3, R4, R57 ;  /* 0x0000003904037220 */ /* 0x000fe20000400000 */
[----:B------:R-:W-:-:S03]  /*3c80*/  @P1 IMAD.MOV.U32 R4, RZ, RZ, R10 ;  /* 0x000000ffff041224 */ /* 0x000fc600078e000a */
[----:B------:R-:W-:-:S05]  /*3c90*/  FFMA R3, R54, R56, R3 ;  /* 0x0000003836037223 */ /* 0x000fca0000000003 */
[----:B------:R-:W-:-:S05]  /*3ca0*/  F2FP.F16.F32.PACK_AB R3, RZ, R3 ;  /* 0x00000003ff03723e */ /* 0x000fca00000000ff */
[----:B------:R0:W-:Y:S01]  /*3cb0*/  @P1 STG.E.U16 desc[UR36][R4.64+0x70], R3 ;  /* 0x0000700304001986 */ /* 0x0001e2000c101524 */
[----:B------:R-:W-:Y:S05]  /*3cc0*/  @!P0 BRA `(.L_x_93) ;  /* 0x0000000000048947 */ /* 0x000fea0003800000 */
[----:B------:R4:W5:Y:S02]  /*3cd0*/  LDG.E.LTC128B.U16 R18, desc[UR36][R8.64+0x72] ;  /* 0x0000722408127981 */ /* 0x000964000c1e1520 */
.L_x_93:
[----:B------:R-:W-:Y:S05]  /*3ce0*/  BSYNC B1 ;  /* 0x0000000000017941 */ /* 0x000fea0003800000 */
.L_x_92:
[----:B------:R-:W-:Y:S05]  /*3cf0*/  @!P0 BRA `(.L_x_94) ;  /* 0x0000000800708947 */ /* 0x000fea0003800000 */
[----:B-----5:R-:W-:-:S05]  /*3d00*/  HADD2.F32 R18, -RZ, R18.H0_H0 ;  /* 0x20000012ff127230 */ /* 0x020fca0000004100 */
[----:B------:R-:W-:-:S04]  /*3d10*/  FMUL R18, R18, R57 ;  /* 0x0000003912127220 */ /* 0x000fc80000400000 */
[----:B------:R-:W-:-:S05]  /*3d20*/  FFMA R18, R55, R56, R18 ;  /* 0x0000003837127223 */ /* 0x000fca0000000012 */
[----:B------:R-:W-:-:S05]  /*3d30*/  F2FP.F16.F32.PACK_AB R18, RZ, R18 ;  /* 0x00000012ff12723e */ /* 0x000fca00000000ff */
[----:B------:R0:W-:Y:S01]  /*3d40*/  STG.E.U16 desc[UR36][R10.64+0x72], R18 ;  /* 0x000072120a007986 */ /* 0x0001e2000c101524 */
[----:B------:R-:W-:Y:S05]  /*3d50*/  BRA `(.L_x_94) ;  /* 0x0000000800587947 */ /* 0x000fea0003800000 */
.L_x_33:
[----:B------:R-:W-:Y:S01]  /*3d60*/  ISETP.GT.AND P3, PT, R22, 0x1, PT ;  /* 0x000000011600780c */ /* 0x000fe20003f64270 */
[----:B------:R-:W-:Y:S01]  /*3d70*/  ULDC.64 UR4, c[0x0][0x5c0] ;  /* 0x0001700000047ab9 */ /* 0x000fe20000000a00 */
[-C--:B------:R-:W-:Y:S01]  /*3d80*/  FMUL R24, R24, R56.reuse ;  /* 0x0000003818187220 */ /* 0x080fe20000400000 */
[----:B------:R-:W-:Y:S01]  /*3d90*/  LEA R4, P4, R70, UR4, 0x1 ;  /* 0x0000000446047c11 */ /* 0x000fe2000f8808ff */
[-C--:B------:R-:W-:Y:S01]  /*3da0*/  FMUL R25, R25, R56.reuse ;  /* 0x0000003819197220 */ /* 0x080fe20000400000 */
[----:B------:R-:W-:Y:S01]  /*3db0*/  ISETP.GT.AND P0, PT, R0, RZ, P3 ;  /* 0x000000ff0000720c */ /* 0x000fe20001f04270 */
[----:B------:R-:W-:Y:S01]  /*3dc0*/  FMUL R26, R26, R56 ;  /* 0x000000381a1a7220 */ /* 0x000fe20000400000 */
[----:B------:R-:W-:Y:S01]  /*3dd0*/  F2FP.F16.F32.PACK_AB R24, RZ, R24 ;  /* 0x00000018ff18723e */ /* 0x000fe200000000ff */
[-C--:B------:R-:W-:Y:S01]  /*3de0*/  FMUL R27, R27, R56.reuse ;  /* 0x000000381b1b7220 */ /* 0x080fe20000400000 */
[----:B------:R-:W-:Y:S01]  /*3df0*/  LEA.HI.X R5, R70, UR5, R7, 0x1, P4 ;  /* 0x0000000546057c11 */ /* 0x000fe2000a0f0c07 */
[-C--:B------:R-:W-:Y:S01]  /*3e00*/  FMUL R28, R28, R56.reuse ;  /* 0x000000381c1c7220 */ /* 0x080fe20000400000 */
[----:B------:R-:W-:Y:S01]  /*3e10*/  F2FP.F16.F32.PACK_AB R25, RZ, R25 ;  /* 0x00000019ff19723e */ /* 0x000fe200000000ff */
[-C--:B------:R-:W-:Y:S01]  /*3e20*/  FMUL R29, R29, R56.reuse ;  /* 0x000000381d1d7220 */ /* 0x080fe20000400000 */
[----:B------:R-:W-:Y:S01]  /*3e30*/  ISETP.GT.AND P2, PT, R0, 0x8, P2 ;  /* 0x000000080000780c */ /* 0x000fe20001744270 */
[----:B------:R-:W-:Y:S01]  /*3e40*/  @P1 STG.E.U16 desc[UR36][R4.64], R24 ;  /* 0x0000001804001986 */ /* 0x000fe2000c101524 */
[----:B------:R-:W-:Y:S01]  /*3e50*/  ISETP.GT.AND P1, PT, R22, 0x8, PT ;  /* 0x000000081600780c */ /* 0x000fe20003f24270 */
[----:B------:R-:W-:Y:S01]  /*3e60*/  FMUL R30, R30, R56 ;  /* 0x000000381e1e7220 */ /* 0x000fe20000400000 */
[C---:B------:R-:W-:Y:S01]  /*3e70*/  SHF.L.U64.HI R3, R62.reuse, 0x1, R63 ;  /* 0x000000013e037819 */ /* 0x040fe2000001023f */
[----:B------:R-:W-:Y:S01]  /*3e80*/  @P0 STG.E.U16 desc[UR36][R4.64+0x2], R25 ;  /* 0x0000021904000986 */ /* 0x000fe2000c101524 */
[----:B------:R-:W-:Y:S01]  /*3e90*/  LEA R6, P5, R62, R4, 0x1 ;  /* 0x000000043e067211 */ /* 0x000fe200078a08ff */
[-C--:B------:R-:W-:Y:S01]  /*3ea0*/  FMUL R31, R31, R56.reuse ;  /* 0x000000381f1f7220 */ /* 0x080fe20000400000 */
[----:B------:R-:W-:Y:S01]  /*3eb0*/  ISETP.GT.AND P3, PT, R0, 0x8, P3 ;  /* 0x000000080000780c */ /* 0x000fe20001f64270 */
[-C--:B------:R-:W-:Y:S01]  /*3ec0*/  FMUL R32, R32, R56.reuse ;  /* 0x0000003820207220 */ /* 0x080fe20000400000 */
[----:B------:R-:W-:Y:S01]  /*3ed0*/  ISETP.GT.AND P0, PT, R22, 0x9, PT ;  /* 0x000000091600780c */ /* 0x000fe20003f04270 */
[----:B------:R-:W-:Y:S01]  /*3ee0*/  IMAD.X R7, R3, 0x1, R5, P5 ;  /* 0x0000000103077824 */ /* 0x000fe200028e0605 */
[----:B------:R-:W-:Y:S01]  /*3ef0*/  ISETP.GT.AND P4, PT, R0, RZ, P1 ;  /* 0x000000ff0000720c */ /* 0x000fe20000f84270 */
[----:B------:R-:W-:Y:S01]  /*3f00*/  FMUL R33, R33, R56 ;  /* 0x0000003821217220 */ /* 0x000fe20000400000 */
[----:B------:R-:W-:Y:S01]  /*3f10*/  F2FP.F16.F32.PACK_AB R26, RZ, R26 ;  /* 0x0000001aff1a723e */ /* 0x000fe200000000ff */
[-C--:B------:R-:W-:Y:S01]  /*3f20*/  FMUL R34, R34, R56.reuse ;  /* 0x0000003822227220 */ /* 0x080fe20000400000 */
[----:B------:R-:W-:Y:S01]  /*3f30*/  ISETP.GT.AND P5, PT, R0, RZ, P0 ;  /* 0x000000ff0000720c */ /* 0x000fe200007a4270 */
[----:B------:R-:W-:Y:S01]  /*3f40*/  FMUL R35, R35, R56 ;  /* 0x0000003823237220 */ /* 0x000fe20000400000 */
[----:B------:R-:W-:Y:S01]  /*3f50*/  F2FP.F16.F32.PACK_AB R27, RZ, R27 ;  /* 0x0000001bff1b723e */ /* 0x000fe200000000ff */
[----:B------:R-:W-:Y:S01]  /*3f60*/  @P2 STG.E.U16 desc[UR36][R6.64], R26 ;  /* 0x0000001a06002986 */ /* 0x000fe2000c101524 */
[----:B------:R-:W-:Y:S01]  /*3f70*/  F2FP.F16.F32.PACK_AB R28, RZ, R28 ;  /* 0x0000001cff1c723e */ /* 0x000fe200000000ff */
[-C--:B------:R-:W-:Y:S01]  /*3f80*/  FMUL R36, R36, R56.reuse ;  /* 0x0000003824247220 */ /* 0x080fe20000400000 */
[----:B------:R-:W-:Y:S01]  /*3f90*/  ISETP.GT.AND P2, PT, R0, 0x8, P1 ;  /* 0x000000080000780c */ /* 0x000fe20000f44270 */
[----:B------:R-:W-:Y:S01]  /*3fa0*/  @P3 STG.E.U16 desc[UR36][R6.64+0x2], R27 ;  /* 0x0000021b06003986 */ /* 0x000fe2000c101524 */
[----:B------:R-:W-:Y:S01]  /*3fb0*/  ISETP.GT.AND P1, PT, R22, 0x10, PT ;  /* 0x000000101600780c */ /* 0x000fe20003f24270 */
[-C--:B------:R-:W-:Y:S01]  /*3fc0*/  FMUL R37, R37, R56.reuse ;  /* 0x0000003825257220 */ /* 0x080fe20000400000 */
[----:B------:R-:W-:Y:S01]  /*3fd0*/  F2FP.F16.F32.PACK_AB R29, RZ, R29 ;  /* 0x0000001dff1d723e */ /* 0x000fe200000000ff */
[----:B------:R-:W-:Y:S01]  /*3fe0*/  @P4 STG.E.U16 desc[UR36][R4.64+0x10], R28 ;  /* 0x0000101c04004986 */ /* 0x000fe2000c101524 */
[----:B------:R-:W-:Y:S01]  /*3ff0*/  ISETP.GT.AND P3, PT, R0, 0x8, P0 ;  /* 0x000000080000780c */ /* 0x000fe20000764270 */
[-C--:B------:R-:W-:Y:S01]  /*4000*/  FMUL R38, R38, R56.reuse ;  /* 0x0000003826267220 */ /* 0x080fe20000400000 */
[----:B------:R-:W-:Y:S01]  /*4010*/  ISETP.GT.AND P0, PT, R22, 0x11, PT ;  /* 0x000000111600780c */ /* 0x000fe20003f04270 */
[----:B------:R-:W-:Y:S01]  /*4020*/  @P5 STG.E.U16 desc[UR36][R4.64+0x12], R29 ;  /* 0x0000121d04005986 */ /* 0x000fe2000c101524 */
        /* <DEDUP_REMOVED lines=40> */
[C---:B------:R-:W-:Y:S01]  /*42b0*/  ISETP.GT.AND P4, PT, R0.reuse, RZ, P1 ;  /* 0x000000ff0000720c */ /* 0x040fe20000f84270 */
[-C--:B------:R-:W-:Y:S01]  /*42c0*/  FMUL R51, R51, R56.reuse ;  /* 0x0000003833337220 */ /* 0x080fe20000400000 */
[----:B------:R-:W-:Y:S01]  /*42d0*/  ISETP.GT.AND P5, PT, R0, RZ, P0 ;  /* 0x000000ff0000720c */ /* 0x000fe200007a4270 */
[----:B------:R-:W-:Y:S01]  /*42e0*/  FMUL R52, R52, R56 ;  /* 0x0000003834347220 */ /* 0x000fe20000400000 */
[----:B------:R-:W-:Y:S01]  /*42f0*/  F2FP.F16.F32.PACK_AB R38, RZ, R38 ;  /* 0x00000026ff26723e */ /* 0x000fe200000000ff */
[-C--:B------:R-:W-:Y:S01]  /*4300*/  FMUL R53, R53, R56.reuse ;  /* 0x0000003835357220 */ /* 0x080fe20000400000 */
[----:B------:R-:W-:Y:S01]  /*4310*/  F2FP.F16.F32.PACK_AB R39, RZ, R39 ;  /* 0x00000027ff27723e */ /* 0x000fe200000000ff */
[----:B------:R-:W-:Y:S01]  /*4320*/  FMUL R54, R54, R56 ;  /* 0x0000003836367220 */ /* 0x000fe20000400000 */
[----:B------:R-:W-:Y:S01]  /*4330*/  F2FP.F16.F32.PACK_AB R40, RZ, R40 ;  /* 0x00000028ff28723e */ /* 0x000fe200000000ff */
[----:B------:R-:W-:Y:S01]  /*4340*/  @P2 STG.E.U16 desc[UR36][R6.64+0x30], R38 ;  /* 0x0000302606002986 */ /* 0x000fe2000c101524 */
[----:B------:R-:W-:Y:S01]  /*4350*/  F2FP.F16.F32.PACK_AB R41, RZ, R41 ;  /* 0x00000029ff29723e */ /* 0x000fe200000000ff */
[----:B------:R-:W-:Y:S01]  /*4360*/  FMUL R55, R55, R56 ;  /* 0x0000003837377220 */ /* 0x000fe20000400000 */
[C---:B------:R-:W-:Y:S01]  /*4370*/  ISETP.GT.AND P1, PT, R0.reuse, 0x8, P1 ;  /* 0x000000080000780c */ /* 0x040fe20000f24270 */
[----:B------:R-:W-:Y:S01]  /*4380*/  @P3 STG.E.U16 desc[UR36][R6.64+0x32], R39 ;  /* 0x0000322706003986 */ /* 0x000fe2000c101524 */
[----:B------:R-:W-:-:S02]  /*4390*/  ISETP.GT.AND P2, PT, R0, 0x8, P0 ;  /* 0x000000080000780c */ /* 0x000fc40000744270 */
[----:B------:R-:W-:Y:S01]  /*43a0*/  F2FP.F16.F32.PACK_AB R42, RZ, R42 ;  /* 0x0000002aff2a723e */ /* 0x000fe200000000ff */
[----:B------:R-:W-:Y:S01]  /*43b0*/  @P4 STG.E.U16 desc[UR36][R4.64+0x40], R40 ;  /* 0x0000402804004986 */ /* 0x000fe2000c101524 */
[C---:B------:R-:W-:Y:S02]  /*43c0*/  ISETP.GT.AND P4, PT, R22.reuse, 0x28, PT ;  /* 0x000000281600780c */ /* 0x040fe40003f84270 */
[----:B------:R-:W-:Y:S01]  /*43d0*/  ISETP.GT.AND P0, PT, R22, 0x29, PT ;  /* 0x000000291600780c */ /* 0x000fe20003f04270 */
[----:B------:R-:W-:Y:S01]  /*43e0*/  @P5 STG.E.U16 desc[UR36][R4.64+0x42], R41 ;  /* 0x0000422904005986 */ /* 0x000fe2000c101524 */
[----:B------:R-:W-:Y:S02]  /*43f0*/  ISETP.GT.AND P5, PT, R0, RZ, P4 ;  /* 0x000000ff0000720c */ /* 0x000fe400027a4270 */
[----:B------:R-:W-:Y:S01]  /*4400*/  F2FP.F16.F32.PACK_AB R43, RZ, R43 ;  /* 0x0000002bff2b723e */ /* 0x000fe200000000ff */
[----:B------:R-:W-:Y:S01]  /*4410*/  @P1 STG.E.U16 desc[UR36][R6.64+0x40], R42 ;  /* 0x0000402a06001986 */ /* 0x000fe2000c101524 */
[----:B------:R-:W-:-:S02]  /*4420*/  F2FP.F16.F32.PACK_AB R44, RZ, R44 ;  /* 0x0000002cff2c723e */ /* 0x000fc400000000ff */
[C---:B------:R-:W-:Y:S01]  /*4430*/  ISETP.GT.AND P3, PT, R0.reuse, RZ, P0 ;  /* 0x000000ff0000720c */ /* 0x040fe20000764270 */
[----:B------:R-:W-:Y:S01]  /*4440*/  @P2 STG.E.U16 desc[UR36][R6.64+0x42], R43 ;  /* 0x0000422b06002986 */ /* 0x000fe2000c101524 */
[C---:B------:R-:W-:Y:S02]  /*4450*/  ISETP.GT.AND P4, PT, R0.reuse, 0x8, P4 ;  /* 0x000000080000780c */ /* 0x040fe40002784270 */
[----:B------:R-:W-:Y:S02]  /*4460*/  F2FP.F16.F32.PACK_AB R45, RZ, R45 ;  /* 0x0000002dff2d723e */ /* 0x000fe400000000ff */
[----:B------:R-:W-:Y:S01]  /*4470*/  F2FP.F16.F32.PACK_AB R46, RZ, R46 ;  /* 0x0000002eff2e723e */ /* 0x000fe200000000ff */
[----:B------:R-:W-:Y:S01]  /*4480*/  @P5 STG.E.U16 desc[UR36][R4.64+0x50], R44 ;  /* 0x0000502c04005986 */ /* 0x000fe2000c101524 */
[----:B------:R-:W-:Y:S02]  /*4490*/  ISETP.GT.AND P5, PT, R0, 0x8, P0 ;  /* 0x000000080000780c */ /* 0x000fe400007a4270 */
[----:B------:R-:W-:-:S02]  /*44a0*/  F2FP.F16.F32.PACK_AB R47, RZ, R47 ;  /* 0x0000002fff2f723e */ /* 0x000fc400000000ff */
[C---:B------:R-:W-:Y:S01]  /*44b0*/  ISETP.GT.AND P2, PT, R22.reuse, 0x31, PT ;  /* 0x000000311600780c */ /* 0x040fe20003f44270 */
[----:B------:R-:W-:Y:S01]  /*44c0*/  @P3 STG.E.U16 desc[UR36][R4.64+0x52], R45 ;  /* 0x0000522d04003986 */ /* 0x000fe2000c101524 */
[----:B------:R-:W-:Y:S02]  /*44d0*/  ISETP.GT.AND P3, PT, R22, 0x30, PT ;  /* 0x000000301600780c */ /* 0x000fe40003f64270 */
[----:B------:R-:W-:Y:S01]  /*44e0*/  F2FP.F16.F32.PACK_AB R48, RZ, R48 ;  /* 0x00000030ff30723e */ /* 0x000fe200000000ff */
[----:B------:R-:W-:Y:S01]  /*44f0*/  @P4 STG.E.U16 desc[UR36][R6.64+0x50], R46 ;  /* 0x0000502e06004986 */ /* 0x000fe2000c101524 */
[C---:B------:R-:W-:Y:S02]  /*4500*/  ISETP.GT.AND P4, PT, R0.reuse, RZ, P2 ;  /* 0x000000ff0000720c */ /* 0x040fe40001784270 */
[----:B------:R-:W-:Y:S01]  /*4510*/  F2FP.F16.F32.PACK_AB R49, RZ, R49 ;  /* 0x00000031ff31723e */ /* 0x000fe200000000ff */
[----:B------:R-:W-:Y:S01]  /*4520*/  @P5 STG.E.U16 desc[UR36][R6.64+0x52], R47 ;  /* 0x0000522f06005986 */ /* 0x000fe2000c101524 */
[----:B------:R-:W-:-:S02]  /*4530*/  ISETP.GT.AND P5, PT, R0, RZ, P3 ;  /* 0x000000ff0000720c */ /* 0x000fc40001fa4270 */
[C---:B------:R-:W-:Y:S02]  /*4540*/  ISETP.GT.AND P1, PT, R22.reuse, 0x38, PT ;  /* 0x000000381600780c */ /* 0x040fe40003f24270 */
[----:B------:R-:W-:Y:S02]  /*4550*/  ISETP.GT.AND P0, PT, R22, 0x39, PT ;  /* 0x000000391600780c */ /* 0x000fe40003f04270 */
[C---:B------:R-:W-:Y:S02]  /*4560*/  ISETP.GT.AND P3, PT, R0.reuse, 0x8, P3 ;  /* 0x000000080000780c */ /* 0x040fe40001f64270 */
[C---:B------:R-:W-:Y:S02]  /*4570*/  ISETP.GT.AND P2, PT, R0.reuse, 0x8, P2 ;  /* 0x000000080000780c */ /* 0x040fe40001744270 */
[----:B------:R-:W-:Y:S02]  /*4580*/  F2FP.F16.F32.PACK_AB R50, RZ, R50 ;  /* 0x00000032ff32723e */ /* 0x000fe400000000ff */
[----:B------:R-:W-:Y:S01]  /*4590*/  F2FP.F16.F32.PACK_AB R51, RZ, R51 ;  /* 0x00000033ff33723e */ /* 0x000fe200000000ff */
[----:B------:R-:W-:Y:S01]  /*45a0*/  @P5 STG.E.U16 desc[UR36][R4.64+0x60], R48 ;  /* 0x0000603004005986 */ /* 0x000fe2000c101524 */
[----:B------:R-:W-:-:S02]  /*45b0*/  ISETP.GT.AND P5, PT, R0, RZ, P0 ;  /* 0x000000ff0000720c */ /* 0x000fc400007a4270 */
[C---:B------:R-:W-:Y:S01]  /*45c0*/  ISETP.GT.AND P0, PT, R0.reuse, 0x8, P0 ;  /* 0x000000080000780c */ /* 0x040fe20000704270 */
[----:B------:R-:W-:Y:S01]  /*45d0*/  @P4 STG.E.U16 desc[UR36][R4.64+0x62], R49 ;  /* 0x0000623104004986 */ /* 0x000fe2000c101524 */
[C---:B------:R-:W-:Y:S02]  /*45e0*/  ISETP.GT.AND P4, PT, R0.reuse, RZ, P1 ;  /* 0x000000ff0000720c */ /* 0x040fe40000f84270 */
[----:B------:R-:W-:Y:S01]  /*45f0*/  ISETP.GT.AND P1, PT, R0, 0x8, P1 ;  /* 0x000000080000780c */ /* 0x000fe20000f24270 */
[----:B------:R-:W-:Y:S01]  /*4600*/  @P3 STG.E.U16 desc[UR36][R6.64+0x60], R50 ;  /* 0x0000603206003986 */ /* 0x000fe2000c101524 */
[----:B------:R-:W-:Y:S02]  /*4610*/  F2FP.F16.F32.PACK_AB R52, RZ, R52 ;  /* 0x00000034ff34723e */ /* 0x000fe400000000ff */
[----:B------:R-:W-:Y:S01]  /*4620*/  F2FP.F16.F32.PACK_AB R53, RZ, R53 ;  /* 0x00000035ff35723e */ /* 0x000fe200000000ff */
[----:B------:R-:W-:Y:S01]  /*4630*/  @P2 STG.E.U16 desc[UR36][R6.64+0x62], R51 ;  /* 0x0000623306002986 */ /* 0x000fe2000c101524 */
[----:B------:R-:W-:-:S02]  /*4640*/  F2FP.F16.F32.PACK_AB R54, RZ, R54 ;  /* 0x00000036ff36723e */ /* 0x000fc400000000ff */
[----:B------:R-:W-:-:S03]  /*4650*/  F2FP.F16.F32.PACK_AB R55, RZ, R55 ;  /* 0x00000037ff37723e */ /* 0x000fc600000000ff */
[----:B------:R-:W-:Y:S04]  /*4660*/  @P4 STG.E.U16 desc[UR36][R4.64+0x70], R52 ;  /* 0x0000703404004986 */ /* 0x000fe8000c101524 */
[----:B------:R0:W-:Y:S02]  /*4670*/  @P5 STG.E.U16 desc[UR36][R4.64+0x72], R53 ;  /* 0x0000723504005986 */ /* 0x0001e4000c101524 */
[----:B0-----:R-:W-:Y:S02]  /*4680*/  @P1 IMAD.MOV.U32 R4, RZ, RZ, R6 ;  /* 0x000000ffff041224 */ /* 0x001fe400078e0006 */
[----:B------:R-:W-:-:S05]  /*4690*/  @P1 IMAD.MOV.U32 R5, RZ, RZ, R7 ;  /* 0x000000ffff051224 */ /* 0x000fca00078e0007 */
[----:B------:R0:W-:Y:S04]  /*46a0*/  @P1 STG.E.U16 desc[UR36][R4.64+0x70], R54 ;  /* 0x0000703604001986 */ /* 0x0001e8000c101524 */
[----:B------:R0:W-:Y:S02]  /*46b0*/  @P0 STG.E.U16 desc[UR36][R6.64+0x72], R55 ;  /* 0x0000723706000986 */ /* 0x0001e4000c101524 */
.L_x_94:
[----:B------:R-:W-:Y:S05]  /*46c0*/  BSYNC B0 ;  /* 0x0000000000007941 */ /* 0x000fea0003800000 */
.L_x_32:
[----:B0-----:R-:W2:Y:S01]  /*46d0*/  LDL.64 R4, [R1] ;  /* 0x0000000001047983 */ /* 0x001ea20000100a00 */
[----:B------:R-:W-:Y:S01]  /*46e0*/  ULDC.64 UR4, c[0x0][0x650] ;  /* 0x0001940000047ab9 */ /* 0x000fe20000000a00 */
[----:B------:R-:W-:Y:S02]  /*46f0*/  IMAD.U32 R0, RZ, RZ, UR44 ;  /* 0x0000002cff007e24 */ /* 0x000fe4000f8e00ff */
[----:B------:R-:W-:Y:S02]  /*4700*/  IMAD.MOV.U32 R22, RZ, RZ, -0x1 ;  /* 0xffffffffff167424 */ /* 0x000fe400078e00ff */
[----:B------:R0:W-:Y:S01]  /*4710*/  SYNCS.ARRIVE.TRANS64.A1T0 RZ, [R0+UR48], RZ ;  /* 0x000000ff00ff79a7 */ /* 0x0001e20008100030 */
[----:B-----5:R-:W-:Y:S02]  /*4720*/  IMAD.MOV.U32 R18, RZ, RZ, -0x1 ;  /* 0xffffffffff127424 */ /* 0x020fe400078e00ff */
[----:B------:R-:W-:Y:S01]  /*4730*/  IMAD.MOV.U32 R19, RZ, RZ, -0x1 ;  /* 0xffffffffff137424 */ /* 0x000fe200078e00ff */
[----:B0-----:R-:W-:-:S02]  /*4740*/  PRMT R0, RZ, 0x7610, R0 ;  /* 0x00007610ff007816 */ /* 0x001fc40000000000 */
[----:B--2---:R-:W-:-:S05]  /*4750*/  LEA R16, P0, R4, R16, 0x1 ;  /* 0x0000001004107211 */ /* 0x004fca00078008ff */
[----:B------:R-:W-:Y:S01]  /*4760*/  IMAD.X R17, R66, 0x1, R17, P0 ;  /* 0x0000000142117824 */ /* 0x000fe200000e0611 */
[----:B------:R-:W-:-:S04]  /*4770*/  ISETP.GE.U32.AND P0, PT, R16, UR4, PT ;  /* 0x0000000410007c0c */ /* 0x000fc8000bf06070 */
[----:B------:R-:W-:-:S13]  /*4780*/  ISETP.GE.U32.AND.EX P0, PT, R17, UR5, PT, P0 ;  /* 0x0000000511007c0c */ /* 0x000fda000bf06100 */
[----:B------:R-:W-:Y:S05]  /*4790*/  @P0 BRA `(.L_x_95) ;  /* 0x00000004004c0947 */ /* 0x000fea0003800000 */
[----:B------:R-:W0:Y:S01]  /*47a0*/  LDC.64 R10, c[0x0][0x628] ;  /* 0x00018a00ff0a7b82 */ /* 0x000e220000000a00 */
[----:B------:R-:W2:Y:S01]  /*47b0*/  S2R R12, SR_CTAID.X ;  /* 0x00000000000c7919 */ /* 0x000ea20000002500 */
[----:B-1-34-:R-:W-:Y:S02]  /*47c0*/  IMAD.MOV.U32 R8, RZ, RZ, R16 ;  /* 0x000000ffff087224 */ /* 0x01afe400078e0010 */
[----:B------:R-:W-:Y:S01]  /*47d0*/  IMAD.MOV.U32 R9, RZ, RZ, R17 ;  /* 0x000000ffff097224 */ /* 0x000fe200078e0011 */
[----:B------:R-:W1:Y:S03]  /*47e0*/  S2R R18, SR_CTAID.Y ;  /* 0x0000000000127919 */ /* 0x000e660000002600 */
[----:B------:R-:W3:Y:S08]  /*47f0*/  LDC R0, c[0x0][0x630] ;  /* 0x00018c00ff007b82 */ /* 0x000ef00000000800 */
[----:B------:R-:W4:Y:S01]  /*4800*/  LDC.64 R14, c[0x0][0x620] ;  /* 0x00018800ff0e7b82 */ /* 0x000f220000000a00 */
[----:B0-----:R-:W-:-:S04]  /*4810*/  ISETP.NE.U32.AND P0, PT, R10, RZ, PT ;  /* 0x000000ff0a00720c */ /* 0x001fc80003f05070 */
[----:B------:R-:W-:-:S13]  /*4820*/  ISETP.NE.AND.EX P0, PT, R11, RZ, PT, P0 ;  /* 0x000000ff0b00720c */ /* 0x000fda0003f05300 */
[----:B-1234-:R-:W-:Y:S05]  /*4830*/  @!P0 BRA `(.L_x_96) ;  /* 0x0000000000288947 */ /* 0x01efea0003800000 */
[----:B------:R-:W0:Y:S02]  /*4840*/  LDC R3, c[0x0][0x634] ;  /* 0x00018d00ff037b82 */ /* 0x000e240000000800 */
[----:B0-----:R-:W-:-:S05]  /*4850*/  IADD3 R3, P0, R16, R3, RZ ;  /* 0x0000000310037210 */ /* 0x001fca0007f1e0ff */
        /* <DEDUP_REMOVED lines=8> */
.L_x_96:
[-CC-:B------:R-:W-:Y:S01]  /*48e0*/  SHF.R.U64 R19, R8, R0.reuse, R9.reuse ;  /* 0x0000000008137219 */ /* 0x180fe20000001209 */
[----:B------:R-:W0:Y:S01]  /*48f0*/  LDC.64 R24, c[0x0][0x640] ;  /* 0x00019000ff187b82 */ /* 0x000e220000000a00 */
[----:B------:R-:W-:Y:S01]  /*4900*/  SHF.R.U32.HI R0, RZ, R0, R9 ;  /* 0x00000000ff007219 */ /* 0x000fe20000011609 */
[----:B------:R-:W-:Y:S01]  /*4910*/  ULDC UR4, c[0x0][0x150] ;  /* 0x0000540000047ab9 */ /* 0x000fe20000000800 */
[----:B------:R-:W-:Y:S02]  /*4920*/  IADD3 R3, P0, RZ, -R19, RZ ;  /* 0x80000013ff037210 */ /* 0x000fe40007f1e0ff */
[----:B------:R-:W-:-:S03]  /*4930*/  I2FP.F32.U32 R7, R12 ;  /* 0x0000000c00077245 */ /* 0x000fc60000201000 */
[----:B------:R-:W1:Y:S01]  /*4940*/  LDC R6, c[0x0][0x618] ;  /* 0x00018600ff067b82 */ /* 0x000e620000000800 */
[----:B------:R-:W-:Y:S02]  /*4950*/  IMAD.X R5, RZ, RZ, ~R0, P0 ;  /* 0x000000ffff057224 */ /* 0x000fe400000e0e00 */
[----:B------:R-:W-:Y:S01]  /*4960*/  FMUL R7, R7, UR4 ;  /* 0x0000000407077c20 */ /* 0x000fe20008400000 */
[----:B------:R-:W-:Y:S01]  /*4970*/  ULDC UR4, c[0x0][0x154] ;  /* 0x0000550000047ab9 */ /* 0x000fe20000000800 */
[-C--:B------:R-:W-:Y:S02]  /*4980*/  IMAD R0, R5, R14.reuse, RZ ;  /* 0x0000000e05007224 */ /* 0x080fe400078e02ff */
[C---:B------:R-:W-:Y:S01]  /*4990*/  IMAD.WIDE.U32 R4, R3.reuse, R14, R16 ;  /* 0x0000000e03047225 */ /* 0x040fe200078e0010 */
[----:B------:R-:W2:Y:S01]  /*49a0*/  LDC R8, c[0x0][0x608] ;  /* 0x00018200ff087b82 */ /* 0x000ea20000000800 */
[----:B------:R-:W3:Y:S02]  /*49b0*/  F2I.U32.TRUNC.NTZ R7, R7 ;  /* 0x0000000700077305 */ /* 0x000ee4000020f000 */
[----:B------:R-:W-:Y:S01]  /*49c0*/  IMAD R3, R3, R15, R0 ;  /* 0x0000000f03037224 */ /* 0x000fe200078e0200 */
[----:B------:R-:W-:-:S03]  /*49d0*/  I2FP.F32.U32 R0, R18 ;  /* 0x0000001200007245 */ /* 0x000fc60000201000 */
[----:B------:R-:W-:Y:S01]  /*49e0*/  IMAD.IADD R3, R5, 0x1, R3 ;  /* 0x0000000105037824 */ /* 0x000fe200078e0203 */
[----:B------:R-:W4:Y:S01]  /*49f0*/  LDC R11, c[0x0][0x658] ;  /* 0x00019600ff0b7b82 */ /* 0x000f220000000800 */
[----:B0-----:R-:W-:-:S04]  /*4a00*/  ISETP.NE.U32.AND P0, PT, R24, RZ, PT ;  /* 0x000000ff1800720c */ /* 0x001fc80003f05070 */
[----:B------:R-:W-:-:S03]  /*4a10*/  ISETP.NE.AND.EX P0, PT, R25, RZ, PT, P0 ;  /* 0x000000ff1900720c */ /* 0x000fc60003f05300 */
[----:B------:R-:W0:Y:S01]  /*4a20*/  LDC R9, c[0x0][0x144] ;  /* 0x00005100ff097b82 */ /* 0x000e220000000800 */
[-C--:B-1----:R-:W-:Y:S01]  /*4a30*/  SHF.R.U64 R10, R4, R6.reuse, R3 ;  /* 0x00000006040a7219 */ /* 0x082fe20000001203 */
[----:B---3--:R-:W-:Y:S01]  /*4a40*/  IMAD.MOV R7, RZ, RZ, -R7 ;  /* 0x000000ffff077224 */ /* 0x008fe200078e0a07 */
[----:B------:R-:W-:Y:S01]  /*4a50*/  SHF.R.U32.HI R3, RZ, R6, R3 ;  /* 0x00000006ff037219 */ /* 0x000fe20000011603 */
[----:B------:R-:W-:-:S04]  /*4a60*/  FMUL R6, R0, UR4 ;  /* 0x0000000400067c20 */ /* 0x000fc80008400000 */
[----:B------:R-:W1:Y:S01]  /*4a70*/  LDC R21, c[0x0][0x148] ;  /* 0x00005200ff157b82 */ /* 0x000e620000000800 */
[----:B------:R3:W0:Y:S01]  /*4a80*/  F2I.U32.TRUNC.NTZ R14, R6 ;  /* 0x00000006000e7305 */ /* 0x000622000020f000 */
[-CC-:B--2---:R-:W-:Y:S02]  /*4a90*/  SHF.R.U64 R13, R10, R8.reuse, R3.reuse ;  /* 0x000000080a0d7219 */ /* 0x184fe40000001203 */
[----:B------:R-:W-:-:S04]  /*4aa0*/  SHF.R.U32.HI R0, RZ, R8, R3 ;  /* 0x00000008ff007219 */ /* 0x000fc80000011603 */
[----:B------:R-:W2:Y:S01]  /*4ab0*/  LDC R20, c[0x0][0x648] ;  /* 0x00019200ff147b82 */ /* 0x000ea20000000800 */
[-CC-:B----4-:R-:W-:Y:S02]  /*4ac0*/  SHF.R.U64 R15, R13, R11.reuse, R0.reuse ;  /* 0x0000000b0d0f7219 */ /* 0x190fe40000001200 */
[----:B------:R-:W-:-:S03]  /*4ad0*/  SHF.R.U32.HI R5, RZ, R11, R0 ;  /* 0x0000000bff057219 */ /* 0x000fc60000011600 */
[----:B------:R-:W-:Y:S02]  /*4ae0*/  IMAD.MOV.U32 R4, RZ, RZ, R15 ;  /* 0x000000ffff047224 */ /* 0x000fe400078e000f */
[----:B------:R-:W4:Y:S01]  /*4af0*/  LDC R26, c[0x0][0x638] ;  /* 0x00018e00ff1a7b82 */ /* 0x000f220000000800 */
[----:B0-----:R-:W-:-:S07]  /*4b00*/  IMAD R22, R9, R7, R12 ;  /* 0x0000000709167224 */ /* 0x001fce00078e020c */
[----:B------:R-:W0:Y:S08]  /*4b10*/  LDC R27, c[0x0][0x610] ;  /* 0x00018400ff1b7b82 */ /* 0x000e300000000800 */
[----:B------:R-:W0:Y:S01]  /*4b20*/  LDC R28, c[0x0][0x600] ;  /* 0x00018000ff1c7b82 */ /* 0x000e220000000800 */
[----:B-123--:R-:W-:Y:S05]  /*4b30*/  @!P0 BRA `(.L_x_97) ;  /* 0x0000000000288947 */ /* 0x00efea0003800000 */
[----:B------:R-:W1:Y:S02]  /*4b40*/  LDC R0, c[0x0][0x64c] ;  /* 0x00019300ff007b82 */ /* 0x000e640000000800 */
[----:B-1----:R-:W-:-:S05]  /*4b50*/  IADD3 R3, P0, R15, R0, RZ ;  /* 0x000000000f037210 */ /* 0x002fca0007f1e0ff */
        /* <DEDUP_REMOVED lines=8> */
.L_x_97:
[----:B------:R-:W-:Y:S01]  /*4be0*/  ISETP.NE.AND P0, PT, R2, 0x1, PT ;  /* 0x000000010200780c */ /* 0x000fe20003f05270 */
[----:B------:R-:W-:Y:S01]  /*4bf0*/  IMAD.MOV R14, RZ, RZ, -R14 ;  /* 0x000000ffff0e7224 */ /* 0x000fe200078e0a0e */
[----:B------:R-:W-:Y:S02]  /*4c00*/  SHF.R.U64 R0, R4, R20, R5 ;  /* 0x0000001404007219 */ /* 0x000fe40000001205 */
[----:B------:R-:W-:Y:S02]  /*4c10*/  LOP3.LUT R3, R13, R68, RZ, 0xc0, !PT ;  /* 0x000000440d037212 */ /* 0x000fe400078ec0ff */
[----:B------:R-:W-:Y:S01]  /*4c20*/  LOP3.LUT R5, R10, R67, RZ, 0xc0, !PT ;  /* 0x000000430a057212 */ /* 0x000fe200078ec0ff */
[----:B------:R-:W-:Y:S02]  /*4c30*/  IMAD.MOV R4, RZ, RZ, -R0 ;  /* 0x000000ffff047224 */ /* 0x000fe400078e0a00 */
[----:B------:R-:W-:Y:S02]  /*4c40*/  IMAD R3, R64, R0, R3 ;  /* 0x0000000040037224 */ /* 0x000fe400078e0203 */
[----:B----4-:R-:W-:-:S02]  /*4c50*/  IMAD R0, R4, R26, R15 ;  /* 0x0000001a04007224 */ /* 0x010fc400078e020f */
[----:B------:R-:W-:Y:S02]  /*4c60*/  @P0 IMAD R22, R21, R14, R18 ;  /* 0x0000000e15160224 */ /* 0x000fe400078e0212 */
[----:B------:R-:W-:Y:S02]  /*4c70*/  IMAD.MOV.U32 R4, RZ, RZ, 0x1 ;  /* 0x00000001ff047424 */ /* 0x000fe400078e00ff */
[----:B0-----:R-:W-:Y:S02]  /*4c80*/  IMAD R22, R3, R27, R22 ;  /* 0x0000001b03167224 */ /* 0x001fe400078e0216 */
[----:B------:R-:W-:Y:S01]  /*4c90*/  IMAD R3, R0, R28, R5 ;  /* 0x0000001c00037224 */ /* 0x000fe200078e0205 */
[----:B------:R-:W-:-:S04]  /*4ca0*/  PRMT R0, R4, 0x7610, R0 ;  /* 0x0000761004007816 */ /* 0x000fc80000000000 */
[----:B------:R-:W-:Y:S02]  /*4cb0*/  SEL R18, R3, R22, !P0 ;  /* 0x0000001603127207 */ /* 0x000fe40004000000 */
[----:B------:R-:W-:-:S07]  /*4cc0*/  SEL R22, R22, R3, !P0 ;  /* 0x0000000316167207 */ /* 0x000fce0004000000 */
.L_x_95:
[----:B------:R-:W-:Y:S01]  /*4cd0*/  UIMAD.WIDE.U32 UR4, UR38, 0x24924925, URZ ;  /* 0x24924925260478a5 */ /* 0x000fe2000f8e003f */
[----:B------:R-:W-:Y:S02]  /*4ce0*/  LOP3.LUT P0, RZ, R0, 0xff, RZ, 0xc0, !PT ;  /* 0x000000ff00ff7812 */ /* 0x000fe4000780c0ff */
[----:B------:R-:W-:Y:S01]  /*4cf0*/  LOP3.LUT R73, R73, 0x1, RZ, 0x3c, !PT ;  /* 0x0000000149497812 */ /* 0x000fe200078e3cff */
[----:B------:R-:W-:-:S04]  /*4d00*/  UIADD3 UR4, UR38, -UR5, URZ ;  /* 0x8000000526047290 */ /* 0x000fc8000fffe03f */
[----:B------:R-:W-:-:S04]  /*4d10*/  ULEA.HI UR4, UR4, UR5, URZ, 0x1f ;  /* 0x0000000504047291 */ /* 0x000fc8000f8ff83f */
[----:B------:R-:W-:-:S04]  /*4d20*/  USHF.R.U32.HI UR4, URZ, 0x2, UR4 ;  /* 0x000000023f047899 */ /* 0x000fc80008011604 */
[----:B------:R-:W-:Y:S01]  /*4d30*/  UIMAD UR38, UR4, -0x7, UR38 ;  /* 0xfffffff9042678a4 */ /* 0x000fe2000f8e0226 */
[----:B------:R-:W-:Y:S11]  /*4d40*/  @P0 BRA `(.L_x_98) ;  /* 0xffffffc8002c0947 */ /* 0x000ff6000383ffff */
[----:B------:R-:W-:Y:S05]  /*4d50*/  EXIT ;  /* 0x000000000000794d */ /* 0x000fea0003800000 */
.L_x_13:
[----:B------:R-:W-:-:S08]  /*4d60*/  ISETP.NE.AND P0, PT, R14, RZ, PT ;  /* 0x000000ff0e00720c */ /* 0x000fd00003f05270 */
[----:B0-----:R-:W0:-:S00]  /*4d70*/  USETMAXREG.DEALLOC.CTAPOOL 0x28 ;  /* 0x00000028000079c8 */ /* 0x001e0000080e0500 */
[----:B------:R-:W-:Y:S05]  /*4d80*/  @P0 EXIT ;  /* 0x000000000000094d */ /* 0x000fea0003800000 */
[----:B0-----:R-:W-:Y:S01]  /*4d90*/  LOP3.LUT P0, RZ, R3, 0xff, RZ, 0xc0, !PT ;  /* 0x000000ff03ff7812 */ /* 0x001fe2000780c0ff */
[----:B------:R-:W-:Y:S02]  /*4da0*/  IMAD.MOV.U32 R3, RZ, RZ, 0x1 ;  /* 0x00000001ff037424 */ /* 0x000fe400078e00ff */
[----:B------:R-:W-:-:S10]  /*4db0*/  IMAD.MOV.U32 R8, RZ, RZ, RZ ;  /* 0x000000ffff087224 */ /* 0x000fd400078e00ff */
[----:B------:R-:W-:Y:S05]  /*4dc0*/  @!P0 BRA `(.L_x_99) ;  /* 0x0000000c000c8947 */ /* 0x000fea0003800000 */
[----:B------:R-:W-:Y:S01]  /*4dd0*/  LOP3.LUT P0, RZ, R4, 0x1f, RZ, 0xc0, !PT ;  /* 0x0000001f04ff7812 */ /* 0x000fe2000780c0ff */
[----:B------:R-:W-:Y:S01]  /*4de0*/  ULDC UR5, c[0x0][0x658] ;  /* 0x0001960000057ab9 */ /* 0x000fe20000000800 */
[----:B------:R-:W-:Y:S01]  /*4df0*/  UMOV UR6, 0xffffffff ;  /* 0xffffffff00067882 */ /* 0x000fe20000000000 */
[----:B------:R-:W-:Y:S01]  /*4e00*/  BSSY B0, `(.L_x_99) ;  /* 0x00000bf000007945 */ /* 0x000fe20003800000 */
[----:B------:R-:W-:Y:S01]  /*4e10*/  USHF.L.U32 UR6, UR6, UR5, URZ ;  /* 0x0000000506067299 */ /* 0x000fe2000800063f */
[C---:B------:R-:W-:Y:S01]  /*4e20*/  ISETP.NE.AND P2, PT, R5.reuse, RZ, PT ;  /* 0x000000ff0500720c */ /* 0x040fe20003f45270 */
[----:B------:R-:W-:Y:S01]  /*4e30*/  IMAD.MOV.U32 R10, RZ, RZ, 0x1 ;  /* 0x00000001ff0a7424 */ /* 0x000fe200078e00ff */
[----:B------:R-:W-:Y:S01]  /*4e40*/  ISETP.NE.OR P0, PT, R5, RZ, !P0 ;  /* 0x000000ff0500720c */ /* 0x000fe20004705670 */
[----:B------:R-:W-:Y:S01]  /*4e50*/  IMAD.MOV.U32 R3, RZ, RZ, 0x1 ;  /* 0x00000001ff037424 */ /* 0x000fe200078e00ff */
[----:B------:R-:W-:Y:S01]  /*4e60*/  LOP3.LUT R9, R23, 0x2, RZ, 0xfc, !PT ;  /* 0x0000000217097812 */ /* 0x000fe200078efcff */
[----:B------:R-:W-:Y:S01]  /*4e70*/  IMAD.MOV.U32 R8, RZ, RZ, RZ ;  /* 0x000000ffff087224 */ /* 0x000fe200078e00ff */
[----:B------:R-:W-:Y:S01]  /*4e80*/  ULDC UR4, c[0x0][0x600] ;  /* 0x0001800000047ab9 */ /* 0x000fe20000000800 */
[----:B------:R-:W-:Y:S01]  /*4e90*/  UMOV UR7, 0x1 ;  /* 0x0000000100077882 */ /* 0x000fe20000000000 */
[----:B------:R-:W-:-:S02]  /*4ea0*/  UIADD3 UR19, UR40, 0x1, URZ ;  /* 0x0000000128137890 */ /* 0x000fc4000fffe03f */
[----:B------:R-:W-:Y:S02]  /*4eb0*/  UIADD3 UR15, UR4, -0x1, URZ ;  /* 0xffffffff040f7890 */ /* 0x000fe4000fffe03f */
[----:B------:R-:W-:Y:S02]  /*4ec0*/  USHF.L.U32 UR17, UR7, UR5, URZ ;  /* 0x0000000507117299 */ /* 0x000fe4000800063f */
[----:B------:R-:W-:Y:S01]  /*4ed0*/  ULOP3.LUT UR16, URZ, UR6, URZ, 0x33, !UPT ;  /* 0x000000063f107292 */ /* 0x000fe2000f8e333f */
[----:B------:R-:W-:-:S11]  /*4ee0*/  ULDC.64 UR20, c[0x0][0x198] ;  /* 0x0000660000147ab9 */ /* 0x000fd60000000a00 */
.L_x_111:
[----:B------:R-:W-:-:S03]  /*4ef0*/  UMOV UR4, 0xffffffff ;  /* 0xffffffff00047882 */ /* 0x000fc60000000000 */
[----:B------:R-:W-:Y:S05]  /*4f00*/  BRA.DIV UR4, `(.L_x_100) ;  /* 0x0000001204447947 */ /* 0x000fea000b800000 */
[----:B------:R-:W-:-:S13]  /*4f10*/  ELECT P6, URZ, PT ;  /* 0x00000000003f782f */ /* 0x000fda00038c0000 */
.L_x_127:
[----:B------:R-:W0:Y:S01]  /*4f20*/  LDC R4, c[0x0][0x28c] ;  /* 0x0000a300ff047b82 */ /* 0x000e220000000800 */
[----:B------:R-:W-:Y:S01]  /*4f30*/  BSSY B1, `(.L_x_101) ;  /* 0x0000035000017945 */ /* 0x000fe20003800000 */
[----:B0-----:R-:W-:-:S13]  /*4f40*/  ISETP.LT.OR P6, PT, R4, 0x1, !P6 ;  /* 0x000000010400780c */ /* 0x001fda00077c1670 */
[----:B------:R-:W-:Y:S05]  /*4f50*/  @P6 BRA `(.L_x_102) ;  /* 0x0000000000c86947 */ /* 0x000fea0003800000 */
[----:B------:R-:W-:Y:S02]  /*4f60*/  IMAD.SHL.U32 R18, R18, 0x40, RZ ;  /* 0x0000004012127824 */ /* 0x000fe400078e00ff */
[----:B------:R-:W-:Y:S02]  /*4f70*/  IMAD.SHL.U32 R22, R22, 0x40, RZ ;  /* 0x0000004016167824 */ /* 0x000fe400078e00ff */
[----:B------:R-:W-:Y:S02]  /*4f80*/  IMAD.MOV.U32 R13, RZ, RZ, RZ ;  /* 0x000000ffff0d7224 */ /* 0x000fe400078e00ff */
[----:B------:R-:W-:Y:S02]  /*4f90*/  IMAD.U32 R14, RZ, RZ, UR19 ;  /* 0x00000013ff0e7e24 */ /* 0x000fe4000f8e00ff */
[----:B------:R-:W-:Y:S02]  /*4fa0*/  IMAD.MOV.U32 R4, RZ, RZ, R3 ;  /* 0x000000ffff047224 */ /* 0x000fe400078e0003 */
[----:B------:R-:W-:-:S07]  /*4fb0*/  IMAD.MOV.U32 R5, RZ, RZ, R8 ;  /* 0x000000ffff057224 */ /* 0x000fce00078e0008 */
.L_x_106:
[----:B------:R-:W0:Y:S01]  /*4fc0*/  S2R R7, SR_CgaCtaId ;  /* 0x0000000000077919 */ /* 0x000e220000008800 */
[----:B------:R-:W-:-:S04]  /*4fd0*/  MOV R6, 0x400 ;  /* 0x0000040000067802 */ /* 0x000fc80000000f00 */
[----:B0-----:R-:W-:Y:S02]  /*4fe0*/  LEA R12, R7, R6, 0x18 ;  /* 0x00000006070c7211 */ /* 0x001fe400078ec0ff */
[----:B------:R-:W-:Y:S01]  /*4ff0*/  SHF.L.U32 R6, R4, 0x1f, RZ ;  /* 0x0000001f04067819 */ /* 0x000fe200000006ff */
[----:B------:R-:W0:Y:S02]  /*5000*/  @!P2 LDC R7, c[0x0][0x500] ;  /* 0x00014000ff07ab82 */ /* 0x000e240000000800 */
[----:B------:R-:W-:-:S04]  /*5010*/  IMAD R11, R5, 0x8, R12 ;  /* 0x00000008050b7824 */ /* 0x000fc800078e020c */
[----:B------:R-:W1:Y:S02]  /*5020*/  SYNCS.PHASECHK.TRANS64.TRYWAIT P1, [R11+URZ+0x38], R6 ;  /* 0x000038060b0075a7 */ /* 0x000e64000802017f */
[----:B-1----:R-:W-:Y:S05]  /*5030*/  @!P1 BRA `(.L_x_103) ;  /* 0x0000001000189947 */ /* 0x002fea0003800000 */
.L_x_128:
[----:B-1----:R-:W-:Y:S01]  /*5040*/  PRMT R6, R9, 0x9910, RZ ;  /* 0x0000991009067816 */ /* 0x002fe200000000ff */
[----:B0-----:R0:W-:Y:S03]  /*5050*/  @!P2 SYNCS.ARRIVE.TRANS64 RZ, [R11+URZ], R7 ;  /* 0x000000070bffa9a7 */ /* 0x0011e6000800003f */
[----:B------:R-:W-:-:S13]  /*5060*/  ISETP.NE.AND P1, PT, R6, 0x2, PT ;  /* 0x000000020600780c */ /* 0x000fda0003f25270 */
[----:B0-----:R-:W-:Y:S05]  /*5070*/  @P1 BRA `(.L_x_104) ;  /* 0x0000000000041947 */ /* 0x001fea0003800000 */
[----:B------:R-:W-:Y:S01]  /*5080*/  BPT.TRAP 0x1 ;  /* 0x000000040000795c */ /* 0x000fe20000300000 */
.L_x_104:
[----:B------:R-:W-:Y:S05]  /*5090*/  @P0 BRA `(.L_x_105) ;  /* 0x0000000000040947 */ /* 0x000fea0003800000 */
[----:B------:R-:W-:Y:S01]  /*50a0*/  BPT.TRAP 0x1 ;  /* 0x000000040000795c */ /* 0x000fe20000300000 */
.L_x_105:
[----:B------:R-:W-:Y:S01]  /*50b0*/  IMAD R12, R5, 0x4000, R12 ;  /* 0x00004000050c7824 */ /* 0x000fe200078e020c */
[----:B------:R-:W-:Y:S01]  /*50c0*/  R2UR UR9, R11 ;  /* 0x000000000b0972ca */ /* 0x000fe200000e0000 */
[----:B------:R-:W-:Y:S01]  /*50d0*/  VIADD R14, R14, 0xffffffff ;  /* 0xffffffff0e0e7836 */ /* 0x000fe20000000000 */
[----:B------:R-:W-:Y:S01]  /*50e0*/  UIADD3 UR4, UP0, UR20, 0xf0, URZ ;  /* 0x000000f014047890 */ /* 0x000fe2000ff1e03f */
[----:B------:R-:W-:Y:S01]  /*50f0*/  R2UR UR10, R22 ;  /* 0x00000000160a72ca */ /* 0x000fe200000e0000 */
[----:B------:R-:W-:Y:S01]  /*5100*/  UIADD3 UR22, UP1, UR20, 0x1f0, URZ ;  /* 0x000001f014167890 */ /* 0x000fe2000ff3e03f */
[----:B------:R-:W-:Y:S01]  /*5110*/  R2UR UR8, R12 ;  /* 0x000000000c0872ca */ /* 0x000fe200000e0000 */
[----:B------:R-:W-:Y:S01]  /*5120*/  UIADD3.X UR5, URZ, UR21, URZ, UP0, !UPT ;  /* 0x000000153f057290 */ /* 0x000fe200087fe43f */
[----:B------:R-:W-:Y:S01]  /*5130*/  R2UR UR11, R13 ;  /* 0x000000000d0b72ca */ /* 0x000fe200000e0000 */
[----:B------:R-:W-:Y:S01]  /*5140*/  VIADD R5, R5, 0x1 ;  /* 0x0000000105057836 */ /* 0x000fe20000000000 */
[----:B------:R-:W-:Y:S01]  /*5150*/  R2UR UR12, R19 ;  /* 0x00000000130c72ca */ /* 0x000fe200000e0000 */
[----:B------:R-:W-:Y:S01]  /*5160*/  UIADD3.X UR23, URZ, UR21, URZ, UP1, !UPT ;  /* 0x000000153f177290 */ /* 0x000fe20008ffe43f */
[----:B------:R-:W-:Y:S01]  /*5170*/  R2UR UR18, R18 ;  /* 0x00000000121272ca */ /* 0x000fe200000e0000 */
[----:B------:R-:W-:Y:S01]  /*5180*/  UMOV UR6, 0x0 ;  /* 0x0000000000067882 */ /* 0x000fe20000000000 */
[----:B------:R-:W-:Y:S01]  /*5190*/  ISETP.GT.AND P3, PT, R14, 0x1, PT ;  /* 0x000000010e00780c */ /* 0x000fe20003f64270 */
[----:B------:R-:W-:Y:S01]  /*51a0*/  UMOV UR7, 0x10000000 ;  /* 0x1000000000077882 */ /* 0x000fe20000000000 */
[----:B------:R-:W-:Y:S01]  /*51b0*/  ISETP.NE.AND P1, PT, R5, 0x7, PT ;  /* 0x000000070500780c */ /* 0x000fe20003f25270 */
[----:B------:R-:W-:-:S02]  /*51c0*/  VIADD R13, R13, 0x80 ;  /* 0x000000800d0d7836 */ /* 0x000fc40000000000 */
[----:B------:R-:W-:Y:S01]  /*51d0*/  UIADD3 UR13, UR8, 0x180, URZ ;  /* 0x00000180080d7890 */ /* 0x000fe2000fffe03f */
[----:B------:R-:W-:Y:S01]  /*51e0*/  SEL R7, RZ, 0x1, P1 ;  /* 0x00000001ff077807 */ /* 0x000fe20000800000 */
[----:B------:R-:W-:Y:S01]  /*51f0*/  UIADD3 UR14, UR8, 0x1c180, URZ ;  /* 0x0001c180080e7890 */ /* 0x000fe2000fffe03f */
[----:B------:R-:W-:Y:S02]  /*5200*/  SEL R5, R5, RZ, P1 ;  /* 0x000000ff05057207 */ /* 0x000fe40000800000 */
[----:B------:R-:W-:Y:S02]  /*5210*/  LOP3.LUT R4, R4, R7, RZ, 0x3c, !PT ;  /* 0x0000000704047212 */ /* 0x000fe400078e3cff */
[----:B------:R-:W-:Y:S02]  /*5220*/  UMOV UR8, UR13 ;  /* 0x0000000d00087c82 */ /* 0x000fe40008000000 */
[----:B------:R0:W-:Y:S02]  /*5230*/  UTMALDG.3D [UR8], [UR4], desc[UR6] ;  /* 0x00000608040075b4 */ /* 0x0001e40008011000 */
[----:B0-----:R-:W-:Y:S01]  /*5240*/  UMOV UR8, UR14 ;  /* 0x0000000e00087c82 */ /* 0x001fe20008000000 */
[----:B------:R-:W-:-:S02]  /*5250*/  UMOV UR10, UR18 ;  /* 0x00000012000a7c82 */ /* 0x000fc40008000000 */
[----:B------:R0:W-:Y:S02]  /*5260*/  UTMALDG.3D [UR8], [UR22], desc[UR6] ;  /* 0x00000608160075b4 */ /* 0x0001e40008011000 */
[----:B0-----:R-:W-:Y:S05]  /*5270*/  @P3 BRA `(.L_x_106) ;  /* 0xfffffffc00503947 */ /* 0x001fea000383ffff */
.L_x_102:
[----:B------:R-:W-:Y:S05]  /*5280*/  BSYNC B1 ;  /* 0x0000000000017941 */ /* 0x000fea0003800000 */
.L_x_101:
[----:B------:R-:W2:Y:S01]  /*5290*/  LDL.64 R20, [R1] ;  /* 0x0000000001147983 */ /* 0x000ea20000100a00 */
[----:B------:R-:W-:Y:S01]  /*52a0*/  LOP3.LUT P4, RZ, R10, 0xff, RZ, 0xc0, !PT ;  /* 0x000000ff0aff7812 */ /* 0x000fe2000788c0ff */
[----:B------:R-:W-:Y:S01]  /*52b0*/  VIADD R11, R8, UR40 ;  /* 0x00000028080b7c36 */ /* 0x000fe20008000000 */
[----:B------:R-:W-:Y:S01]  /*52c0*/  ULDC.64 UR4, c[0x0][0x650] ;  /* 0x0001940000047ab9 */ /* 0x000fe20000000a00 */
[----:B------:R-:W-:Y:S01]  /*52d0*/  IMAD.U32 R8, RZ, RZ, UR40 ;  /* 0x00000028ff087e24 */ /* 0x000fe2000f8e00ff */
[----:B------:R-:W-:Y:S01]  /*52e0*/  UISETP.GE.U32.AND UP0, UPT, UR40, 0x7, UPT ;  /* 0x000000072800788c */ /* 0x000fe2000bf06070 */
[C---:B------:R-:W-:Y:S01]  /*52f0*/  IMAD.WIDE.U32 R4, R11.reuse, 0x24924925, RZ ;  /* 0x249249250b047825 */ /* 0x040fe200078e00ff */
[----:B------:R-:W-:Y:S01]  /*5300*/  ISETP.GT.U32.AND P1, PT, R11, 0x6, PT ;  /* 0x000000060b00780c */ /* 0x000fe20003f24070 */
[----:B------:R-:W-:Y:S01]  /*5310*/  BSSY B1, `(.L_x_107) ;  /* 0x000006b000017945 */ /* 0x000fe20003800000 */
[----:B------:R-:W-:Y:S01]  /*5320*/  PRMT R10, RZ, 0x7610, R10 ;  /* 0x00007610ff0a7816 */ /* 0x000fe2000000000a */
[----:B------:R-:W-:Y:S01]  /*5330*/  IMAD.MOV.U32 R22, RZ, RZ, -0x1 ;  /* 0xffffffffff167424 */ /* 0x000fe200078e00ff */
[----:B------:R-:W-:Y:S01]  /*5340*/  ISETP.LT.U32.AND P1, PT, R8, 0x7, P1 ;  /* 0x000000070800780c */ /* 0x000fe20000f21070 */
[----:B------:R-:W-:Y:S01]  /*5350*/  IMAD.MOV.U32 R18, RZ, RZ, -0x1 ;  /* 0xffffffffff127424 */ /* 0x000fe200078e00ff */
[----:B------:R-:W-:Y:S01]  /*5360*/  PLOP3.LUT P3, PT, PT, PT, UP0, 0x80, 0x0 ;  /* 0x000000000000781c */ /* 0x000fe20003f6f008 */
[----:B------:R-:W0:Y:S01]  /*5370*/  @P4 S2R R7, SR_CgaCtaId ;  /* 0x0000000000074919 */ /* 0x000e220000008800 */
[----:B------:R-:W-:Y:S01]  /*5380*/  SEL R4, RZ, 0x1, !P1 ;  /* 0x00000001ff047807 */ /* 0x000fe20004800000 */
[----:B------:R-:W-:Y:S01]  /*5390*/  IMAD.MOV.U32 R19, RZ, RZ, -0x1 ;  /* 0xffffffffff137424 */ /* 0x000fe200078e00ff */
[----:B------:R-:W-:-:S02]  /*53a0*/  @P4 MOV R6, 0x400 ;  /* 0x0000040000064802 */ /* 0x000fc40000000f00 */
[----:B------:R-:W-:Y:S02]  /*53b0*/  LOP3.LUT R3, R3, R4, RZ, 0x3c, !PT ;  /* 0x0000000403037212 */ /* 0x000fe400078e3cff */
[----:B------:R-:W-:Y:S02]  /*53c0*/  PRMT R4, RZ, 0x7610, R4 ;  /* 0x00007610ff047816 */ /* 0x000fe40000000004 */
[----:B0-----:R-:W-:Y:S01]  /*53d0*/  @P4 LEA R6, R7, R6, 0x18 ;  /* 0x0000000607064211 */ /* 0x001fe200078ec0ff */
[----:B------:R-:W-:-:S03]  /*53e0*/  IMAD.IADD R7, R11, 0x1, -R5 ;  /* 0x000000010b077824 */ /* 0x000fc600078e0a05 */
[----:B------:R0:W-:Y:S02]  /*53f0*/  @P4 SYNCS.ARRIVE.TRANS64.A1T0 RZ, [R6+URZ+0xa8], RZ ;  /* 0x0000a8ff06ff49a7 */ /* 0x0001e4000810003f */
[----:B------:R-:W-:-:S04]  /*5400*/  LEA.HI R7, R7, R5, RZ, 0x1f ;  /* 0x0000000507077211 */ /* 0x000fc800078ff8ff */
[----:B------:R-:W-:-:S04]  /*5410*/  SHF.R.U32.HI R8, RZ, 0x2, R7 ;  /* 0x00000002ff087819 */ /* 0x000fc80000011607 */
[----:B------:R-:W-:Y:S01]  /*5420*/  @P3 LOP3.LUT R3, R3, 0x1, R8, 0x78, !PT ;  /* 0x0000000103033812 */ /* 0x000fe200078e7808 */
[----:B------:R-:W-:Y:S01]  /*5430*/  IMAD R8, R8, -0x7, R11 ;  /* 0xfffffff908087824 */ /* 0x000fe200078e020b */
[----:B--2---:R-:W-:-:S05]  /*5440*/  IADD3 R16, P1, R16, R20, RZ ;  /* 0x0000001410107210 */ /* 0x004fca0007f3e0ff */
[----:B------:R-:W-:Y:S01]  /*5450*/  IMAD.X R17, R17, 0x1, R0, P1 ;  /* 0x0000000111117824 */ /* 0x000fe200008e0600 */
[----:B------:R-:W-:-:S04]  /*5460*/  ISETP.GE.U32.AND P1, PT, R16, UR4, PT ;  /* 0x0000000410007c0c */ /* 0x000fc8000bf26070 */
[----:B------:R-:W-:-:S13]  /*5470*/  ISETP.GE.U32.AND.EX P1, PT, R17, UR5, PT, P1 ;  /* 0x0000000511007c0c */ /* 0x000fda000bf26110 */
[----:B0-----:R-:W-:Y:S05]  /*5480*/  @P1 BRA `(.L_x_108) ;  /* 0x00000004004c1947 */ /* 0x001fea0003800000 */
[----:B------:R-:W0:Y:S01]  /*5490*/  S2R R12, SR_CTAID.X ;  /* 0x00000000000c7919 */ /* 0x000e220000002500 */
[----:B------:R-:W-:Y:S01]  /*54a0*/  ULDC.64 UR4, c[0x0][0x628] ;  /* 0x00018a0000047ab9 */ /* 0x000fe20000000a00 */
[----:B------:R-:W1:Y:S01]  /*54b0*/  LDC R13, c[0x0][0x144] ;  /* 0x00005100ff0d7b82 */ /* 0x000e620000000800 */
[----:B------:R-:W-:Y:S01]  /*54c0*/  ISETP.NE.U32.AND P1, PT, RZ, UR4, PT ;  /* 0x00000004ff007c0c */ /* 0x000fe2000bf25070 */
[----:B------:R-:W2:Y:S01]  /*54d0*/  S2R R11, SR_CTAID.Y ;  /* 0x00000000000b7919 */ /* 0x000ea20000002600 */
[----:B------:R-:W-:Y:S01]  /*54e0*/  ULDC UR6, c[0x0][0x150] ;  /* 0x0000540000067ab9 */ /* 0x000fe20000000800 */
[----:B------:R-:W-:Y:S01]  /*54f0*/  ULDC UR7, c[0x0][0x630] ;  /* 0x00018c0000077ab9 */ /* 0x000fe20000000800 */
[----:B------:R-:W-:Y:S01]  /*5500*/  ISETP.NE.AND.EX P1, PT, RZ, UR5, PT, P1 ;  /* 0x00000005ff007c0c */ /* 0x000fe2000bf25310 */
[----:B------:R-:W-:Y:S01]  /*5510*/  IMAD.MOV.U32 R4, RZ, RZ, R16 ;  /* 0x000000ffff047224 */ /* 0x000fe200078e0010 */
[----:B0-----:R-:W-:-:S05]  /*5520*/  I2FP.F32.U32 R5, R12 ;  /* 0x0000000c00057245 */ /* 0x001fca0000201000 */
[----:B------:R-:W-:Y:S01]  /*5530*/  FMUL R14, R5, UR6 ;  /* 0x00000006050e7c20 */ /* 0x000fe20008400000 */
[----:B------:R-:W-:-:S05]  /*5540*/  IMAD.MOV.U32 R5, RZ, RZ, R17 ;  /* 0x000000ffff057224 */ /* 0x000fca00078e0011 */
[----:B--2---:R-:W-:Y:S05]  /*5550*/  @!P1 BRA `(.L_x_109) ;  /* 0x0000000000289947 */ /* 0x004fea0003800000 */
[----:B------:R-:W-:Y:S02]  /*5560*/  ULDC UR6, c[0x0][0x634] ;  /* 0x00018d0000067ab9 */ /* 0x000fe40000000800 */
[----:B------:R-:W-:-:S05]  /*5570*/  IADD3 R5, P1, R16, UR6, RZ ;  /* 0x0000000610057c10 */ /* 0x000fca000ff3e0ff */
[----:B------:R-:W-:-:S04]  /*5580*/  IMAD.X R15, RZ, RZ, R17, P1 ;  /* 0x000000ffff0f7224 */ /* 0x000fc800008e0611 */
[----:B------:R-:W-:-:S04]  /*5590*/  IMAD.WIDE.U32 R6, R15, UR4, RZ ;  /* 0x000000040f067c25 */ /* 0x000fc8000f8e00ff */
[----:B------:R-:W-:-:S04]  /*55a0*/  IMAD.WIDE.U32 R6, P1, R5, UR5, R6 ;  /* 0x0000000505067c25 */ /* 0x000fc8000f820006 */
[----:B------:R-:W-:-:S04]  /*55b0*/  IMAD.WIDE.U32 R4, R5, UR4, RZ ;  /* 0x0000000405047c25 */ /* 0x000fc8000f8e00ff */
[----:B------:R-:W-:Y:S01]  /*55c0*/  IMAD.MOV.U32 R4, RZ, RZ, R7 ;  /* 0x000000ffff047224 */ /* 0x000fe200078e0007 */
[----:B------:R-:W-:Y:S01]  /*55d0*/  IADD3 RZ, P3, R5, R6, RZ ;  /* 0x0000000605ff7210 */ /* 0x000fe20007f7e0ff */
[----:B------:R-:W-:-:S04]  /*55e0*/  IMAD.X R5, RZ, RZ, RZ, P1 ;  /* 0x000000ffff057224 */ /* 0x000fc800008e06ff */
[----:B------:R-:W-:-:S08]  /*55f0*/  IMAD.WIDE.U32.X R4, R15, UR5, R4, P3 ;  /* 0x000000050f047c25 */ /* 0x000fd000098e0404 */
.L_x_109:
[--C-:B------:R-:W-:Y:S01]  /*5600*/  SHF.R.U64 R19, R4, UR7, R5.reuse ;  /* 0x0000000704137c19 */ /* 0x100fe20008001205 */
[----:B------:R-:W0:Y:S01]  /*5610*/  F2I.U32.TRUNC.NTZ R14, R14 ;  /* 0x0000000e000e7305 */ /* 0x000e22000020f000 */
[----:B------:R-:W-:Y:S01]  /*5620*/  SHF.R.U32.HI R4, RZ, UR7, R5 ;  /* 0x00000007ff047c19 */ /* 0x000fe20008011605 */
[----:B------:R-:W-:Y:S01]  /*5630*/  ULDC.64 UR4, c[0x0][0x620] ;  /* 0x0001880000047ab9 */ /* 0x000fe20000000a00 */
[----:B------:R-:W-:Y:S01]  /*5640*/  IADD3 R7, P1, RZ, -R19, RZ ;  /* 0x80000013ff077210 */ /* 0x000fe20007f3e0ff */
[----:B------:R-:W-:Y:S01]  /*5650*/  ULDC.64 UR6, c[0x0][0x640] ;  /* 0x0001900000067ab9 */ /* 0x000fe20000000a00 */
[----:B------:R-:W2:Y:S03]  /*5660*/  LDC R18, c[0x0][0x148] ;  /* 0x00005200ff127b82 */ /* 0x000ea60000000800 */
[----:B------:R-:W-:Y:S01]  /*5670*/  IMAD.X R4, RZ, RZ, ~R4, P1 ;  /* 0x000000ffff047224 */ /* 0x000fe200008e0e04 */
[----:B------:R-:W-:-:S03]  /*5680*/  ISETP.NE.U32.AND P1, PT, RZ, UR6, PT ;  /* 0x00000006ff007c0c */ /* 0x000fc6000bf25070 */
[----:B------:R-:W-:Y:S01]  /*5690*/  IMAD R6, R4, UR4, RZ ;  /* 0x0000000404067c24 */ /* 0x000fe2000f8e02ff */
[----:B------:R-:W-:Y:S01]  /*56a0*/  ISETP.NE.AND.EX P1, PT, RZ, UR7, PT, P1 ;  /* 0x00000007ff007c0c */ /* 0x000fe2000bf25310 */
[----:B------:R-:W-:Y:S01]  /*56b0*/  IMAD.WIDE.U32 R4, R7, UR4, R16 ;  /* 0x0000000407047c25 */ /* 0x000fe2000f8e0010 */
[----:B------:R-:W-:-:S03]  /*56c0*/  ULDC UR4, c[0x0][0x618] ;  /* 0x0001860000047ab9 */ /* 0x000fc60000000800 */
[----:B------:R-:W-:Y:S01]  /*56d0*/  IMAD R7, R7, UR5, R6 ;  /* 0x0000000507077c24 */ /* 0x000fe2000f8e0206 */
[----:B------:R-:W-:Y:S01]  /*56e0*/  ULDC UR5, c[0x0][0x154] ;  /* 0x0000550000057ab9 */ /* 0x000fe20000000800 */
[----:B0-----:R-:W-:Y:S02]  /*56f0*/  IMAD.MOV R6, RZ, RZ, -R14 ;  /* 0x000000ffff067224 */ /* 0x001fe400078e0a0e */
[----:B------:R-:W-:Y:S02]  /*5700*/  IMAD.IADD R5, R5, 0x1, R7 ;  /* 0x0000000105057824 */ /* 0x000fe400078e0207 */
[----:B-1----:R-:W-:Y:S01]  /*5710*/  IMAD R12, R13, R6, R12 ;  /* 0x000000060d0c7224 */ /* 0x002fe200078e020c */
[----:B------:R-:W-:Y:S02]  /*5720*/  I2FP.F32.U32 R6, R11 ;  /* 0x0000000b00067245 */ /* 0x000fe40000201000 */
[--C-:B------:R-:W-:Y:S02]  /*5730*/  SHF.R.U64 R13, R4, UR4, R5.reuse ;  /* 0x00000004040d7c19 */ /* 0x100fe40008001205 */
[----:B------:R-:W-:Y:S01]  /*5740*/  SHF.R.U32.HI R4, RZ, UR4, R5 ;  /* 0x00000004ff047c19 */ /* 0x000fe20008011605 */
[----:B------:R-:W-:Y:S01]  /*5750*/  FMUL R6, R6, UR5 ;  /* 0x0000000506067c20 */ /* 0x000fe20008400000 */
[----:B------:R-:W-:-:S02]  /*5760*/  ULDC UR4, c[0x0][0x608] ;  /* 0x0001820000047ab9 */ /* 0x000fc40000000800 */
[--C-:B------:R-:W-:Y:S01]  /*5770*/  SHF.R.U64 R15, R13, UR4, R4.reuse ;  /* 0x000000040d0f7c19 */ /* 0x100fe20008001204 */
[----:B------:R0:W1:Y:S01]  /*5780*/  F2I.U32.TRUNC.NTZ R20, R6 ;  /* 0x0000000600147305 */ /* 0x000062000020f000 */
[----:B------:R-:W-:Y:S01]  /*5790*/  SHF.R.U32.HI R4, RZ, UR4, R4 ;  /* 0x00000004ff047c19 */ /* 0x000fe20008011604 */
[----:B------:R-:W-:-:S03]  /*57a0*/  ULDC UR4, c[0x0][0x658] ;  /* 0x0001960000047ab9 */ /* 0x000fc60000000800 */
[--C-:B------:R-:W-:Y:S02]  /*57b0*/  SHF.R.U64 R14, R15, UR4, R4.reuse ;  /* 0x000000040f0e7c19 */ /* 0x100fe40008001204 */
[----:B------:R-:W-:-:S03]  /*57c0*/  SHF.R.U32.HI R21, RZ, UR4, R4 ;  /* 0x00000004ff157c19 */ /* 0x000fc60008011604 */
[----:B------:R-:W-:Y:S02]  /*57d0*/  IMAD.MOV.U32 R4, RZ, RZ, R14 ;  /* 0x000000ffff047224 */ /* 0x000fe400078e000e */
[----:B------:R-:W-:Y:S01]  /*57e0*/  IMAD.MOV.U32 R5, RZ, RZ, R21 ;  /* 0x000000ffff057224 */ /* 0x000fe200078e0015 */
[----:B0-----:R-:W-:Y:S06]  /*57f0*/  @!P1 BRA `(.L_x_110) ;  /* 0x0000000000289947 */ /* 0x001fec0003800000 */
        /* <DEDUP_REMOVED lines=10> */
.L_x_110:
[----:B------:R-:W-:Y:S01]  /*58a0*/  ISETP.NE.AND P1, PT, R2, 0x1, PT ;  /* 0x000000010200780c */ /* 0x000fe20003f25270 */
[----:B------:R-:W-:Y:S01]  /*58b0*/  ULDC UR4, c[0x0][0x648] ;  /* 0x0001920000047ab9 */ /* 0x000fe20000000800 */
[----:B------:R-:W-:Y:S01]  /*58c0*/  LOP3.LUT R15, R15, UR16, RZ, 0xc0, !PT ;  /* 0x000000100f0f7c12 */ /* 0x000fe2000f8ec0ff */
[----:B-1----:R-:W-:Y:S01]  /*58d0*/  IMAD.MOV R20, RZ, RZ, -R20 ;  /* 0x000000ffff147224 */ /* 0x002fe200078e0a14 */
[----:B------:R-:W-:Y:S01]  /*58e0*/  SHF.R.U64 R4, R4, UR4, R5 ;  /* 0x0000000404047c19 */ /* 0x000fe20008001205 */
[----:B------:R-:W-:Y:S01]  /*58f0*/  ULDC UR4, c[0x0][0x638] ;  /* 0x00018e0000047ab9 */ /* 0x000fe20000000800 */
[----:B------:R-:W-:Y:S01]  /*5900*/  LOP3.LUT R13, R13, UR15, RZ, 0xc0, !PT ;  /* 0x0000000f0d0d7c12 */ /* 0x000fe2000f8ec0ff */
[----:B------:R-:W-:Y:S02]  /*5910*/  ULDC UR5, c[0x0][0x610] ;  /* 0x0001840000057ab9 */ /* 0x000fe40000000800 */
[----:B------:R-:W-:Y:S02]  /*5920*/  IMAD.MOV R5, RZ, RZ, -R4 ;  /* 0x000000ffff057224 */ /* 0x000fe400078e0a04 */
[----:B------:R-:W-:-:S02]  /*5930*/  IMAD R15, R4, UR17, R15 ;  /* 0x00000011040f7c24 */ /* 0x000fc4000f8e020f */
[----:B--2---:R-:W-:Y:S02]  /*5940*/  @P1 IMAD R12, R18, R20, R11 ;  /* 0x00000014120c1224 */ /* 0x004fe400078e020b */
[----:B------:R-:W-:Y:S01]  /*5950*/  IMAD R14, R5, UR4, R14 ;  /* 0x00000004050e7c24 */ /* 0x000fe2000f8e020e */
[----:B------:R-:W-:Y:S01]  /*5960*/  ULDC UR4, c[0x0][0x600] ;  /* 0x0001800000047ab9 */ /* 0x000fe20000000800 */
[----:B------:R-:W-:Y:S02]  /*5970*/  IMAD R12, R15, UR5, R12 ;  /* 0x000000050f0c7c24 */ /* 0x000fe4000f8e020c */
[----:B------:R-:W-:Y:S02]  /*5980*/  IMAD R5, R14, UR4, R13 ;  /* 0x000000040e057c24 */ /* 0x000fe4000f8e020d */
[----:B------:R-:W-:-:S03]  /*5990*/  IMAD.MOV.U32 R4, RZ, RZ, 0x1 ;  /* 0x00000001ff047424 */ /* 0x000fc600078e00ff */
[----:B------:R-:W-:Y:S02]  /*59a0*/  SEL R18, R5, R12, !P1 ;  /* 0x0000000c05127207 */ /* 0x000fe40004800000 */
[----:B------:R-:W-:-:S07]  /*59b0*/  SEL R22, R12, R5, !P1 ;  /* 0x000000050c167207 */ /* 0x000fce0004800000 */
.L_x_108:
[----:B------:R-:W-:Y:S05]  /*59c0*/  BSYNC B1 ;  /* 0x0000000000017941 */ /* 0x000fea0003800000 */
.L_x_107:
[----:B------:R-:W-:-:S13]  /*59d0*/  LOP3.LUT P1, RZ, R4, 0xff, RZ, 0xc0, !PT ;  /* 0x000000ff04ff7812 */ /* 0x000fda000782c0ff */
[----:B------:R-:W-:Y:S05]  /*59e0*/  @P1 BRA `(.L_x_111) ;  /* 0xfffffff400401947 */ /* 0x000fea000383ffff */
[----:B------:R-:W-:Y:S05]  /*59f0*/  BSYNC B0 ;  /* 0x0000000000007941 */ /* 0x000fea0003800000 */
.L_x_99:
[----:B------:R-:W-:-:S03]  /*5a00*/  UMOV UR4, 0xffffffff ;  /* 0xffffffff00047882 */ /* 0x000fc60000000000 */
[----:B------:R-:W-:Y:S05]  /*5a10*/  BRA.DIV UR4, `(.L_x_112) ;  /* 0x0000000604b47947 */ /* 0x000fea000b800000 */
[----:B------:R-:W-:-:S13]  /*5a20*/  ELECT P6, URZ, PT ;  /* 0x00000000003f782f */ /* 0x000fda00038c0000 */
.L_x_131:
[----:B------:R-:W-:Y:S04]  /*5a30*/  BSSY B0, `(.L_x_113) ;  /* 0x0000046000007945 */ /* 0x000fe80003800000 */
[----:B------:R-:W-:Y:S05]  /*5a40*/  @!P6 BRA `(.L_x_114) ;  /* 0x000000040010e947 */ /* 0x000fea0003800000 */
[----:B------:R-:W-:-:S04]  /*5a50*/  LOP3.LUT R23, R23, 0x2, RZ, 0xfc, !PT ;  /* 0x0000000217177812 */ /* 0x000fc800078efcff */
[----:B------:R-:W-:-:S13]  /*5a60*/  ISETP.NE.AND P0, PT, R23, 0x3, PT ;  /* 0x000000031700780c */ /* 0x000fda0003f05270 */
[----:B------:R-:W-:Y:S05]  /*5a70*/  @!P0 BRA `(.L_x_115) ;  /* 0x0000000000048947 */ /* 0x000fea0003800000 */
[----:B------:R-:W-:Y:S01]  /*5a80*/  BPT.TRAP 0x1 ;  /* 0x000000040000795c */ /* 0x000fe20000300000 */
.L_x_115:
[----:B------:R-:W0:Y:S01]  /*5a90*/  S2R R5, SR_CgaCtaId ;  /* 0x0000000000057919 */ /* 0x000e220000008800 */
[----:B------:R-:W-:Y:S02]  /*5aa0*/  MOV R0, 0x400 ;  /* 0x0000040000007802 */ /* 0x000fe40000000f00 */
[----:B------:R-:W-:Y:S02]  /*5ab0*/  SHF.L.U32 R2, R3, 0x1f, RZ ;  /* 0x0000001f03027819 */ /* 0x000fe400000006ff */
[----:B0-----:R-:W-:-:S05]  /*5ac0*/  LEA R5, R5, R0, 0x18 ;  /* 0x0000000005057211 */ /* 0x001fca00078ec0ff */
[----:B------:R-:W-:-:S04]  /*5ad0*/  VIADD R5, R5, 0x38 ;  /* 0x0000003805057836 */ /* 0x000fc80000000000 */
[C---:B------:R-:W-:Y:S02]  /*5ae0*/  IMAD R7, R8.reuse, 0x8, R5 ;  /* 0x0000000808077824 */ /* 0x040fe400078e0205 */
[----:B------:R-:W-:Y:S02]  /*5af0*/  VIADD R8, R8, 0x1 ;  /* 0x0000000108087836 */ /* 0x000fe40000000000 */
[----:B------:R-:W0:Y:S03]  /*5b00*/  SYNCS.PHASECHK.TRANS64.TRYWAIT P0, [R7+URZ], R2 ;  /* 0x00000002070075a7 */ /* 0x000e26000800017f */
[----:B------:R-:W-:-:S04]  /*5b10*/  ISETP.NE.AND P1, PT, R8, 0x7, PT ;  /* 0x000000070800780c */ /* 0x000fc80003f25270 */
[----:B------:R-:W-:Y:S02]  /*5b20*/  SEL R0, RZ, 0x1, P1 ;  /* 0x00000001ff007807 */ /* 0x000fe40000800000 */
[----:B------:R-:W-:Y:S02]  /*5b30*/  SEL R8, R8, RZ, P1 ;  /* 0x000000ff08087207 */ /* 0x000fe40000800000 */
[----:B------:R-:W-:-:S03]  /*5b40*/  LOP3.LUT R9, R3, R0, RZ, 0x3c, !PT ;  /* 0x0000000003097212 */ /* 0x000fc600078e3cff */
[----:B------:R-:W-:Y:S01]  /*5b50*/  IMAD R6, R8, 0x8, R5 ;  /* 0x0000000808067824 */ /* 0x000fe200078e0205 */
[----:B------:R-:W-:Y:S01]  /*5b60*/  SHF.L.U32 R3, R9, 0x1f, RZ ;  /* 0x0000001f09037819 */ /* 0x000fe200000006ff */
[----:B0-----:R-:W-:Y:S06]  /*5b70*/  @!P0 BRA `(.L_x_116) ;  /* 0x00000004007c8947 */ /* 0x001fec0003800000 */
.L_x_132:
[----:B------:R-:W1:Y:S01]  /*5b80*/  SYNCS.PHASECHK.TRANS64.TRYWAIT P0, [R6+URZ], R3 ;  /* 0x00000003060075a7 */ /* 0x000e62000800017f */
[----:B------:R-:W-:-:S05]  /*5b90*/  VIADD R0, R8, 0x1 ;  /* 0x0000000108007836 */ /* 0x000fca0000000000 */
[----:B------:R-:W-:-:S04]  /*5ba0*/  ISETP.NE.AND P1, PT, R0, 0x7, PT ;  /* 0x000000070000780c */ /* 0x000fc80003f25270 */
[----:B0-----:R-:W-:Y:S02]  /*5bb0*/  SEL R2, RZ, 0x1, P1 ;  /* 0x00000001ff027807 */ /* 0x001fe40000800000 */
[----:B------:R-:W-:Y:S02]  /*5bc0*/  SEL R0, R0, RZ, P1 ;  /* 0x000000ff00007207 */ /* 0x000fe40000800000 */
[----:B------:R-:W-:-:S03]  /*5bd0*/  LOP3.LUT R9, R9, R2, RZ, 0x3c, !PT ;  /* 0x0000000209097212 */ /* 0x000fc600078e3cff */
[----:B------:R-:W-:Y:S01]  /*5be0*/  IMAD R7, R0, 0x8, R5 ;  /* 0x0000000800077824 */ /* 0x000fe200078e0205 */
[----:B------:R-:W-:Y:S01]  /*5bf0*/  SHF.L.U32 R4, R9, 0x1f, RZ ;  /* 0x0000001f09047819 */ /* 0x000fe200000006ff */
[----:B-1----:R-:W-:Y:S06]  /*5c00*/  @!P0 BRA `(.L_x_117) ;  /* 0x00000004006c8947 */ /* 0x002fec0003800000 */
.L_x_133:
[----:B------:R-:W1:Y:S01]  /*5c10*/  SYNCS.PHASECHK.TRANS64.TRYWAIT P0, [R7+URZ], R4 ;  /* 0x00000004070075a7 */ /* 0x000e62000800017f */
[----:B------:R-:W-:-:S05]  /*5c20*/  VIADD R0, R0, 0x1 ;  /* 0x0000000100007836 */ /* 0x000fca0000000000 */
[----:B------:R-:W-:-:S04]  /*5c30*/  ISETP.NE.AND P1, PT, R0, 0x7, PT ;  /* 0x000000070000780c */ /* 0x000fc80003f25270 */
[----:B------:R-:W-:Y:S02]  /*5c40*/  SEL R2, RZ, 0x1, P1 ;  /* 0x00000001ff027807 */ /* 0x000fe40000800000 */
[----:B------:R-:W-:Y:S02]  /*5c50*/  SEL R0, R0, RZ, P1 ;  /* 0x000000ff00007207 */ /* 0x000fe40000800000 */
[----:B------:R-:W-:-:S03]  /*5c60*/  LOP3.LUT R9, R9, R2, RZ, 0x3c, !PT ;  /* 0x0000000209097212 */ /* 0x000fc600078e3cff */
[----:B0-----:R-:W-:Y:S01]  /*5c70*/  IMAD R6, R0, 0x8, R5 ;  /* 0x0000000800067824 */ /* 0x001fe200078e0205 */
[----:B------:R-:W-:Y:S01]  /*5c80*/  SHF.L.U32 R3, R9, 0x1f, RZ ;  /* 0x0000001f09037819 */ /* 0x000fe200000006ff */
[----:B-1----:R-:W-:Y:S06]  /*5c90*/  @!P0 BRA `(.L_x_118) ;  /* 0x00000004005c8947 */ /* 0x002fec0003800000 */
.L_x_134:
        /* <DEDUP_REMOVED lines=9> */
.L_x_135:
        /* <DEDUP_REMOVED lines=9> */
.L_x_136:
[----:B------:R-:W1:Y:S01]  /*5dc0*/  SYNCS.PHASECHK.TRANS64.TRYWAIT P0, [R6+URZ], R3 ;  /* 0x00000003060075a7 */ /* 0x000e62000800017f */
[----:B------:R-:W-:-:S05]  /*5dd0*/  VIADD R0, R0, 0x1 ;  /* 0x0000000100007836 */ /* 0x000fca0000000000 */
[----:B------:R-:W-:-:S04]  /*5de0*/  ISETP.NE.AND P1, PT, R0, 0x7, PT ;  /* 0x000000070000780c */ /* 0x000fc80003f25270 */
[----:B------:R-:W-:Y:S02]  /*5df0*/  SEL R2, RZ, 0x1, P1 ;  /* 0x00000001ff027807 */ /* 0x000fe40000800000 */
[----:B------:R-:W-:Y:S02]  /*5e00*/  SEL R0, R0, RZ, P1 ;  /* 0x000000ff00007207 */ /* 0x000fe40000800000 */
[----:B------:R-:W-:Y:S01]  /*5e10*/  LOP3.LUT R2, R9, R2, RZ, 0x3c, !PT ;  /* 0x0000000209027212 */ /* 0x000fe200078e3cff */
[----:B-1----:R-:W-:Y:S06]  /*5e20*/  @!P0 BRA `(.L_x_121) ;  /* 0x0000000400348947 */ /* 0x002fec0003800000 */
.L_x_137:
[----:B------:R-:W-:Y:S01]  /*5e30*/  IMAD R5, R0, 0x8, R5 ;  /* 0x0000000800057824 */ /* 0x000fe200078e0205 */
[----:B------:R-:W-:-:S07]  /*5e40*/  SHF.L.U32 R0, R2, 0x1f, RZ ;  /* 0x0000001f02007819 */ /* 0x000fce00000006ff */
.L_x_122:
[----:B--2---:R2:W3:Y:S02]  /*5e50*/  SYNCS.PHASECHK.TRANS64.TRYWAIT P0, [R5+URZ], R0 ;  /* 0x00000000050075a7 */ /* 0x0044e4000800017f */
[----:B---3--:R-:W-:Y:S05]  /*5e60*/  @!P0 NANOSLEEP.SYNCS 0x989680 ;  /* 0x009896800000895d */ /* 0x008fea0003900000 */
[----:B------:R-:W3:Y:S02]  /*5e70*/  @!P0 SYNCS.PHASECHK.TRANS64 P0, [R5+URZ], R0 ;  /* 0x00000000050085a7 */ /* 0x000ee4000800007f */
[----:B---3--:R-:W-:Y:S05]  /*5e80*/  @!P0 BRA `(.L_x_122) ;  /* 0xfffffffc00f08947 */ /* 0x008fea000383ffff */
.L_x_114:
[----:B------:R-:W-:Y:S05]  /*5e90*/  BSYNC B0 ;  /* 0x0000000000007941 */ /* 0x000fea0003800000 */
.L_x_113:
[----:B------:R-:W-:Y:S05]  /*5ea0*/  EXIT ;  /* 0x000000000000794d */ /* 0x000fea0003800000 */
.L_x_15:
[----:B0-----:R-:W-:-:S04]  /*5eb0*/  IMAD.U32 R3, RZ, RZ, UR43 ;  /* 0x0000002bff037e24 */ /* 0x001fc8000f8e00ff */
[----:B------:R0:W1:Y:S03]  /*5ec0*/  SYNCS.PHASECHK.TRANS64.TRYWAIT P0, [R3+URZ+-0x8], R0 ;  /* 0xfffff800030075a7 */ /* 0x000066000800017f */
[----:B-1----:R-:W-:Y:S05]  /*5ed0*/  @!P0 NANOSLEEP.SYNCS 0x989680 ;  /* 0x009896800000895d */ /* 0x002fea0003900000 */
[----:B------:R-:W1:Y:S02]  /*5ee0*/  @!P0 SYNCS.PHASECHK.TRANS64 P0, [R3+URZ+-0x8], R0 ;  /* 0xfffff800030085a7 */ /* 0x000e64000800007f */
[----:B-1----:R-:W-:Y:S05]  /*5ef0*/  @!P0 BRA `(.L_x_15) ;  /* 0xfffffffc00ec8947 */ /* 0x002fea000383ffff */
[----:B------:R-:W-:Y:S05]  /*5f00*/  BRA `(.L_x_123) ;  /* 0xffffffb400c87947 */ /* 0x000fea000383ffff */
.L_x_20:
[----:B-1----:R1:W2:Y:S02]  /*5f10*/  SYNCS.PHASECHK.TRANS64.TRYWAIT P1, [R3+URZ], R0 ;  /* 0x00000000030075a7 */ /* 0x0022a4000802017f */
[----:B--2---:R-:W-:Y:S05]  /*5f20*/  @!P1 NANOSLEEP.SYNCS 0x989680 ;  /* 0x009896800000995d */ /* 0x004fea0003900000 */
[----:B------:R-:W2:Y:S02]  /*5f30*/  @!P1 SYNCS.PHASECHK.TRANS64 P1, [R3+URZ], R0 ;  /* 0x00000000030095a7 */ /* 0x000ea4000802007f */
[----:B--2---:R-:W-:Y:S05]  /*5f40*/  @!P1 BRA `(.L_x_20) ;  /* 0xfffffffc00f09947 */ /* 0x004fea000383ffff */
[----:B------:R-:W-:Y:S05]  /*5f50*/  BRA `(.L_x_19) ;  /* 0xffffffb800347947 */ /* 0x000fea000383ffff */
.L_x_25:
[----:B-1----:R-:W-:-:S04]  /*5f60*/  IMAD.U32 R4, RZ, RZ, UR4 ;  /* 0x00000004ff047e24 */ /* 0x002fc8000f8e00ff */
[----:B------:R1:W2:Y:S03]  /*5f70*/  SYNCS.PHASECHK.TRANS64.TRYWAIT P1, [R4+URZ], R3 ;  /* 0x00000003040075a7 */ /* 0x0002a6000802017f */
[----:B--2---:R-:W-:Y:S05]  /*5f80*/  @!P1 NANOSLEEP.SYNCS 0x989680 ;  /* 0x009896800000995d */ /* 0x004fea0003900000 */
[----:B------:R-:W2:Y:S02]  /*5f90*/  @!P1 SYNCS.PHASECHK.TRANS64 P1, [R4+URZ], R3 ;  /* 0x00000003040095a7 */ /* 0x000ea4000802007f */
[----:B--2---:R-:W-:Y:S05]  /*5fa0*/  @!P1 BRA `(.L_x_25) ;  /* 0xfffffffc00ec9947 */ /* 0x004fea000383ffff */
[----:B------:R-:W-:Y:S05]  /*5fb0*/  BRA `(.L_x_24) ;  /* 0xffffffbc005c7947 */ /* 0x000fea000383ffff */
.L_x_31:
[----:B0-----:R-:W-:-:S04]  /*5fc0*/  IMAD.U32 R3, RZ, RZ, UR43 ;  /* 0x0000002bff037e24 */ /* 0x001fc8000f8e00ff */
[----:B------:R0:W1:Y:S03]  /*5fd0*/  SYNCS.PHASECHK.TRANS64.TRYWAIT P0, [R3+URZ+0x8], R0 ;  /* 0x00000800030075a7 */ /* 0x000066000800017f */
[----:B-1----:R-:W-:Y:S05]  /*5fe0*/  @!P0 NANOSLEEP.SYNCS 0x989680 ;  /* 0x009896800000895d */ /* 0x002fea0003900000 */
[----:B------:R-:W1:Y:S02]  /*5ff0*/  @!P0 SYNCS.PHASECHK.TRANS64 P0, [R3+URZ+0x8], R0 ;  /* 0x00000800030085a7 */ /* 0x000e64000800007f */
[----:B-1----:R-:W-:Y:S05]  /*6000*/  @!P0 BRA `(.L_x_31) ;  /* 0xfffffffc00ec8947 */ /* 0x002fea000383ffff */
[----:B------:R-:W-:Y:S05]  /*6010*/  BRA `(.L_x_124) ;  /* 0xffffffc400087947 */ /* 0x000fea000383ffff */
.L_x_100:
[----:B------:R-:W-:Y:S01]  /*6020*/  BSSY B1, `(.L_x_125) ;  /* 0x0000006000017945 */ /* 0x000fe20003800000 */
[----:B------:R-:W-:-:S07]  /*6030*/  IMAD.MOV.U32 R15, RZ, RZ, -0x1 ;  /* 0xffffffffff0f7424 */ /* 0x000fce00078e00ff */
[----:B-----5:R-:W-:Y:S05]  /*6040*/  WARPSYNC.COLLECTIVE R15, `(.L_x_126) ;  /* 0x000000000f0c7348 */ /* 0x020fea0003c00000 */
[----:B------:R-:W-:Y:S02]  /*6050*/  ELECT P6, UR62, PT ;  /* 0x00000000003e782f */ /* 0x000fe400038c0000 */
[----:B------:R-:W-:Y:S01]  /*6060*/  MOV R14, UR62 ;  /* 0x0000003e000e7c02 */ /* 0x000fe20008000f00 */
[----:B-----5:R-:W-:Y:S10]  /*6070*/  ENDCOLLECTIVE ;  /* 0x000000000000791b */ /* 0x020ff40003800000 */
.L_x_126:
[----:B------:R-:W-:Y:S05]  /*6080*/  BSYNC B1 ;  /* 0x0000000000017941 */ /* 0x000fea0003800000 */
.L_x_125:
[----:B------:R-:W-:Y:S05]  /*6090*/  BRA `(.L_x_127) ;  /* 0xffffffec00a07947 */ /* 0x000fea000383ffff */
.L_x_103:
[----:B-1----:R1:W2:Y:S02]  /*60a0*/  SYNCS.PHASECHK.TRANS64.TRYWAIT P1, [R11+URZ+0x38], R6 ;  /* 0x000038060b0075a7 */ /* 0x0022a4000802017f */
[----:B--2---:R-:W-:Y:S05]  /*60b0*/  @!P1 NANOSLEEP.SYNCS 0x989680 ;  /* 0x009896800000995d */ /* 0x004fea0003900000 */
[----:B------:R-:W2:Y:S02]  /*60c0*/  @!P1 SYNCS.PHASECHK.TRANS64 P1, [R11+URZ+0x38], R6 ;  /* 0x000038060b0095a7 */ /* 0x000ea4000802007f */
[----:B--2---:R-:W-:Y:S05]  /*60d0*/  @!P1 BRA `(.L_x_103) ;  /* 0xfffffffc00f09947 */ /* 0x004fea000383ffff */
[----:B------:R-:W-:Y:S05]  /*60e0*/  BRA `(.L_x_128) ;  /* 0xffffffec00d47947 */ /* 0x000fea000383ffff */
.L_x_112:
[----:B------:R-:W-:Y:S01]  /*60f0*/  BSSY B0, `(.L_x_129) ;  /* 0x0000006000007945 */ /* 0x000fe20003800000 */
[----:B------:R-:W-:-:S07]  /*6100*/  IMAD.MOV.U32 R15, RZ, RZ, -0x1 ;  /* 0xffffffffff0f7424 */ /* 0x000fce00078e00ff */
[----:B-----5:R-:W-:Y:S05]  /*6110*/  WARPSYNC.COLLECTIVE R15, `(.L_x_130) ;  /* 0x000000000f0c7348 */ /* 0x020fea0003c00000 */
[----:B------:R-:W-:Y:S02]  /*6120*/  ELECT P6, UR62, PT ;  /* 0x00000000003e782f */ /* 0x000fe400038c0000 */
[----:B------:R-:W-:Y:S01]  /*6130*/  MOV R14, UR62 ;  /* 0x0000003e000e7c02 */ /* 0x000fe20008000f00 */
[----:B-----5:R-:W-:Y:S10]  /*6140*/  ENDCOLLECTIVE ;  /* 0x000000000000791b */ /* 0x020ff40003800000 */
.L_x_130:
[----:B------:R-:W-:Y:S05]  /*6150*/  BSYNC B0 ;  /* 0x0000000000007941 */ /* 0x000fea0003800000 */
.L_x_129:
[----:B------:R-:W-:Y:S05]  /*6160*/  BRA `(.L_x_131) ;  /* 0xfffffff800307947 */ /* 0x000fea000383ffff */
.L_x_116:
[----:B0-----:R0:W1:Y:S02]  /*6170*/  SYNCS.PHASECHK.TRANS64.TRYWAIT P0, [R7+URZ], R2 ;  /* 0x00000002070075a7 */ /* 0x001064000800017f */
[----:B-1----:R-:W-:Y:S05]  /*6180*/  @!P0 NANOSLEEP.SYNCS 0x989680 ;  /* 0x009896800000895d */ /* 0x002fea0003900000 */
[----:B------:R-:W1:Y:S02]  /*6190*/  @!P0 SYNCS.PHASECHK.TRANS64 P0, [R7+URZ], R2 ;  /* 0x00000002070085a7 */ /* 0x000e64000800007f */
[----:B-1----:R-:W-:Y:S05]  /*61a0*/  @!P0 BRA `(.L_x_116) ;  /* 0xfffffffc00f08947 */ /* 0x002fea000383ffff */
[----:B------:R-:W-:Y:S05]  /*61b0*/  BRA `(.L_x_132) ;  /* 0xfffffff800707947 */ /* 0x000fea000383ffff */
.L_x_117:
[----:B0-----:R0:W1:Y:S02]  /*61c0*/  SYNCS.PHASECHK.TRANS64.TRYWAIT P0, [R6+URZ], R3 ;  /* 0x00000003060075a7 */ /* 0x001064000800017f */
[----:B-1----:R-:W-:Y:S05]  /*61d0*/  @!P0 NANOSLEEP.SYNCS 0x989680 ;  /* 0x009896800000895d */ /* 0x002fea0003900000 */
[----:B------:R-:W1:Y:S02]  /*61e0*/  @!P0 SYNCS.PHASECHK.TRANS64 P0, [R6+URZ], R3 ;  /* 0x00000003060085a7 */ /* 0x000e64000800007f */
[----:B-1----:R-:W-:Y:S05]  /*61f0*/  @!P0 BRA `(.L_x_117) ;  /* 0xfffffffc00f08947 */ /* 0x002fea000383ffff */
[----:B------:R-:W-:Y:S05]  /*6200*/  BRA `(.L_x_133) ;  /* 0xfffffff800807947 */ /* 0x000fea000383ffff */
.L_x_118:
[----:B0-----:R0:W1:Y:S02]  /*6210*/  SYNCS.PHASECHK.TRANS64.TRYWAIT P0, [R7+URZ], R4 ;  /* 0x00000004070075a7 */ /* 0x001064000800017f */
[----:B-1----:R-:W-:Y:S05]  /*6220*/  @!P0 NANOSLEEP.SYNCS 0x989680 ;  /* 0x009896800000895d */ /* 0x002fea0003900000 */
[----:B------:R-:W1:Y:S02]  /*6230*/  @!P0 SYNCS.PHASECHK.TRANS64 P0, [R7+URZ], R4 ;  /* 0x00000004070085a7 */ /* 0x000e64000800007f */
[----:B-1----:R-:W-:Y:S05]  /*6240*/  @!P0 BRA `(.L_x_118) ;  /* 0xfffffffc00f08947 */ /* 0x002fea000383ffff */
[----:B------:R-:W-:Y:S05]  /*6250*/  BRA `(.L_x_134) ;  /* 0xfffffff800907947 */ /* 0x000fea000383ffff */
.L_x_119:
[----:B0-----:R0:W1:Y:S02]  /*6260*/  SYNCS.PHASECHK.TRANS64.TRYWAIT P0, [R6+URZ], R3 ;  /* 0x00000003060075a7 */ /* 0x001064000800017f */
[----:B-1----:R-:W-:Y:S05]  /*6270*/  @!P0 NANOSLEEP.SYNCS 0x989680 ;  /* 0x009896800000895d */ /* 0x002fea0003900000 */
[----:B------:R-:W1:Y:S02]  /*6280*/  @!P0 SYNCS.PHASECHK.TRANS64 P0, [R6+URZ], R3 ;  /* 0x00000003060085a7 */ /* 0x000e64000800007f */
[----:B-1----:R-:W-:Y:S05]  /*6290*/  @!P0 BRA `(.L_x_119) ;  /* 0xfffffffc00f08947 */ /* 0x002fea000383ffff */
[----:B------:R-:W-:Y:S05]  /*62a0*/  BRA `(.L_x_135) ;  /* 0xfffffff800a07947 */ /* 0x000fea000383ffff */
.L_x_120:
[----:B0-----:R0:W1:Y:S02]  /*62b0*/  SYNCS.PHASECHK.TRANS64.TRYWAIT P0, [R7+URZ], R4 ;  /* 0x00000004070075a7 */ /* 0x001064000800017f */
[----:B-1----:R-:W-:Y:S05]  /*62c0*/  @!P0 NANOSLEEP.SYNCS 0x989680 ;  /* 0x009896800000895d */ /* 0x002fea0003900000 */
[----:B------:R-:W1:Y:S02]  /*62d0*/  @!P0 SYNCS.PHASECHK.TRANS64 P0, [R7+URZ], R4 ;  /* 0x00000004070085a7 */ /* 0x000e64000800007f */
[----:B-1----:R-:W-:Y:S05]  /*62e0*/  @!P0 BRA `(.L_x_120) ;  /* 0xfffffffc00f08947 */ /* 0x002fea000383ffff */
[----:B------:R-:W-:Y:S05]  /*62f0*/  BRA `(.L_x_136) ;  /* 0xfffffff800b07947 */ /* 0x000fea000383ffff */
.L_x_121:
[----:B-1----:R1:W2:Y:S02]  /*6300*/  SYNCS.PHASECHK.TRANS64.TRYWAIT P0, [R6+URZ], R3 ;  /* 0x00000003060075a7 */ /* 0x0022a4000800017f */
[----:B--2---:R-:W-:Y:S05]  /*6310*/  @!P0 NANOSLEEP.SYNCS 0x989680 ;  /* 0x009896800000895d */ /* 0x004fea0003900000 */
[----:B------:R-:W2:Y:S02]  /*6320*/  @!P0 SYNCS.PHASECHK.TRANS64 P0, [R6+URZ], R3 ;  /* 0x00000003060085a7 */ /* 0x000ea4000800007f */
[----:B--2---:R-:W-:Y:S05]  /*6330*/  @!P0 BRA `(.L_x_121) ;  /* 0xfffffffc00f08947 */ /* 0x004fea000383ffff */
[----:B------:R-:W-:Y:S05]  /*6340*/  BRA `(.L_x_137) ;  /* 0xfffffff800b87947 */ /* 0x000fea000383ffff */
.L_x_138:
[----:B------:R-:W-:-:S00]  /*6350*/  BRA `(.L_x_138) ;  /* 0xfffffffc00fc7947 */ /* 0x000fc0000383ffff */
[----:B------:R-:W-:-:S00]  /*6360*/  NOP ;  /* 0x0000000000007918 */ /* 0x000fc00000000000 */
        /* <DEDUP_REMOVED lines=9> */
.L_x_139:


//--------------------- .nv.global.init           --------------------------
	.section	.nv.global.init,"aw",@progbits
.nv.global.init:
	.type		$str$22,@object
	.size		$str$22,($str$23 - $str$22)
$str$22:
        /*0000*/ 	.byte	0x6b, 0x5f, 0x74, 0x69, 0x6c, 0x65, 0x5f, 0x63, 0x6f, 0x75, 0x6e, 0x74, 0x20, 0x3e, 0x3d, 0x20
        /*0010*/ 	.byte	0x31, 0x00
	.type		$str$23,@object
	.size		$str$23,(__unnamed_1 - $str$23)
$str$23:
        /*0012*/ 	.byte	0x2f, 0x74, 0x6d, 0x70, 0x2f, 0x63, 0x75, 0x74, 0x6c, 0x61, 0x73, 0x73, 0x5f, 0x73, 0x77, 0x65
        /*0022*/ 	.byte	0x65, 0x70, 0x5f, 0x73, 0x72, 0x63, 0x2f, 0x69, 0x6e, 0x63, 0x6c, 0x75, 0x64, 0x65, 0x2f, 0x63
        /*0032*/ 	.byte	0x75, 0x74, 0x6c, 0x61, 0x73, 0x73, 0x2f, 0x67, 0x65, 0x6d, 0x6d, 0x2f, 0x63, 0x6f, 0x6c, 0x6c
        /*0042*/ 	.byte	0x65, 0x63, 0x74, 0x69, 0x76, 0x65, 0x2f, 0x73, 0x6d, 0x39, 0x30, 0x5f, 0x6d, 0x6d, 0x61, 0x5f
        /*0052*/ 	.byte	0x74, 0x6d, 0x61, 0x5f, 0x67, 0x6d, 0x6d, 0x61, 0x5f, 0x73, 0x73, 0x5f, 0x77, 0x61, 0x72, 0x70
        /*0062*/ 	.byte	0x73, 0x70, 0x65, 0x63, 0x69, 0x61, 0x6c, 0x69, 0x7a, 0x65, 0x64, 0x2e, 0x68, 0x70, 0x70, 0x00
	.type		__unnamed_1,@object
	.size		__unnamed_1,(.L_0 - __unnamed_1)
__unnamed_1:
        /*0072*/ 	.byte	0x76, 0x6f, 0x69, 0x64, 0x20, 0x63, 0x75, 0x74, 0x6c, 0x61, 0x73, 0x73, 0x3a, 0x3a, 0x67, 0x65
        /* <DEDUP_REMOVED lines=179> */
        /*0bb2*/ 	.byte	0x6e, 0x74, 0x69, 0x74, 0x79, 0x5d, 0x00
.L_0:


//--------------------- .nv.shared._ZN7cutlass13device_kernelINS_4gemm6kernel13GemmUniversalIN4cute5tupleIJiiiiEEENS1_10collective13CollectiveMmaINS1_34MainloopSm90TmaGmmaWarpSpecializedILi7ENS5_IJNS4_1CILi1EEESB_SB_EEENS1_32KernelTmaWarpSpecializedPingpongEEENS5_IJNSA_ILi64EEESF_NSA_ILi128EEEEEENS_6half_tENS5_IJSB_llEEESI_SJ_NS4_8TiledMMAINS4_8MMA_AtomIJNS4_4SM904GMMA25MMA_64x64x16_F32F16F16_SSILNSN_5MajorE1ELSP_1ELNSN_7ScaleInE1ELSQ_1EEEEEENS4_6LayoutISC_NS5_IJNSA_ILi0EEESU_SU_EEEEENS5_IJNS4_10UnderscoreESX_SX_EEEEENS4_13SM90_TMA_LOADENS4_14ComposedLayoutINS4_7SwizzleILi3ELi4ELi3EEENS4_18smem_ptr_flag_bitsILi16EEENST_INS5_IJSF_NSA_ILi8EEEEEENS5_IJSB_SF_EEEEEEEvNS4_8identityES10_S1A_vS1B_EENS_8epilogue10collective6detail29Sm90TmaWarpSpecializedAdapterINS1E_15DefaultEpilogueISI_NS5_IJlSB_lEEES1I_NS1D_6thread17LinearCombinationISI_Li1EffLNS1J_9ScaleType4KindE0ELNS_15FloatRoundStyleE2ESI_EENS1_15EpilogueDefaultEEEEEvvEEEEvNT_6ParamsE --------------------------
	.section	.nv.shared._ZN7cutlass13device_kernelINS_4gemm6kernel13GemmUniversalIN4cute5tupleIJiiiiEEENS1_10collective13CollectiveMmaINS1_34MainloopSm90TmaGmmaWarpSpecializedILi7ENS5_IJNS4_1CILi1EEESB_SB_EEENS1_32KernelTmaWarpSpecializedPingpongEEENS5_IJNSA_ILi64EEESF_NSA_ILi128EEEEEENS_6half_tENS5_IJSB_llEEESI_SJ_NS4_8TiledMMAINS4_8MMA_AtomIJNS4_4SM904GMMA25MMA_64x64x16_F32F16F16_SSILNSN_5MajorE1ELSP_1ELNSN_7ScaleInE1ELSQ_1EEEEEENS4_6LayoutISC_NS5_IJNSA_ILi0EEESU_SU_EEEEENS5_IJNS4_10UnderscoreESX_SX_EEEEENS4_13SM90_TMA_LOADENS4_14ComposedLayoutINS4_7SwizzleILi3ELi4ELi3EEENS4_18smem_ptr_flag_bitsILi16EEENST_INS5_IJSF_NSA_ILi8EEEEEENS5_IJSB_SF_EEEEEEEvNS4_8identityES10_S1A_vS1B_EENS_8epilogue10collective6detail29Sm90TmaWarpSpecializedAdapterINS1E_15DefaultEpilogueISI_NS5_IJlSB_lEEES1I_NS1D_6thread17LinearCombinationISI_Li1EffLNS1J_9ScaleType4KindE0ELNS_15FloatRoundStyleE2ESI_EENS1_15EpilogueDefaultEEEEEvvEEEEvNT_6ParamsE,"aw",@nobits
	.sectionflags	@""
	.align	16
	.zero		1024


//--------------------- .nv.shared.reserved.0     --------------------------
	.section	.nv.shared.reserved.0,"aw",@nobits
	.weak		__nv_reservedSMEM_offset_0_alias
	.size		__nv_reservedSMEM_offset_0_alias, 0, 0
	.other		__nv_reservedSMEM_offset_0_alias,@"STO_CUDA_RESERVED_SHARED STV_DEFAULT"
__nv_reservedSMEM_offset_0_alias:
	.zero		0


//--------------------- .nv.global                --------------------------
	.section	.nv.global,"aw",@nobits
.nv.global:
	.type		_ZN40_INTERNAL_f991f8ba_4_k_cu_51f40e38_218544cute1_E,@object
	.size		_ZN40_INTERNAL_f991f8ba_4_k_cu_51f40e38_218544cute1_E,(_ZN40_INTERNAL_f991f8ba_4_k_cu_51f40e38_218544cuda3std3__45__cpo6cbeginE - _ZN40_INTERNAL_f991f8ba_4_k_cu_51f40e38_218544cute1_E)
_ZN40_INTERNAL_f991f8ba_4_k_cu_51f40e38_218544cute1_E:
	.zero		1
	.type		_ZN40_INTERNAL_f991f8ba_4_k_cu_51f40e38_218544cuda3std3__45__cpo6cbeginE,@object
	.size		_ZN40_INTERNAL_f991f8ba_4_k_cu_51f40e38_218544cuda3std3__45__cpo6cbeginE,(_ZN40_INTERNAL_f991f8ba_4_k_cu_51f40e38_218544cuda3std3__48in_placeE - _ZN40_INTERNAL_f991f8ba_4_k_cu_51f40e38_218544cuda3std3__45__cpo6cbeginE)
_ZN40_INTERNAL_f991f8ba_4_k_cu_51f40e38_218544cuda3std3__45__cpo6cbeginE:
	.zero		1
	.type		_ZN40_INTERNAL_f991f8ba_4_k_cu_51f40e38_218544cuda3std3__48in_placeE,@object
	.size		_ZN40_INTERNAL_f991f8ba_4_k_cu_51f40e38_218544cuda3std3__48in_placeE,(_ZN40_INTERNAL_f991f8ba_4_k_cu_51f40e38_218544cuda3std6ranges3__45__cpo9iter_moveE - _ZN40_INTERNAL_f991f8ba_4_k_cu_51f40e38_218544cuda3std3__48in_placeE)
_ZN40_INTERNAL_f991f8ba_4_k_cu_51f40e38_218544cuda3std3__48in_placeE:
	.zero		1
	.type		_ZN40_INTERNAL_f991f8ba_4_k_cu_51f40e38_218544cuda3std6ranges3__45__cpo9iter_moveE,@object
	.size		_ZN40_INTERNAL_f991f8ba_4_k_cu_51f40e38_218544cuda3std6ranges3__45__cpo9iter_moveE,(_ZN40_INTERNAL_f991f8ba_4_k_cu_51f40e38_218544cuda3std3__45__cpo5beginE - _ZN40_INTERNAL_f991f8ba_4_k_cu_51f40e38_218544cuda3std6ranges3__45__cpo9iter_moveE)
_ZN40_INTERNAL_f991f8ba_4_k_cu_51f40e38_218544cuda3std6ranges3__45__cpo9iter_moveE:
	.zero		1
	.type		_ZN40_INTERNAL_f991f8ba_4_k_cu_51f40e38_218544cuda3std3__45__cpo5beginE,@object
	.size		_ZN40_INTERNAL_f991f8ba_4_k_cu_51f40e38_218544cuda3std3__45__cpo5beginE,(_ZN40_INTERNAL_f991f8ba_4_k_cu_51f40e38_218544cuda3std3__442_GLOBAL__N__f991f8ba_4_k_cu_51f40e38_218546ignoreE - _ZN40_INTERNAL_f991f8ba_4_k_cu_51f40e38_218544cuda3std3__45__cpo5beginE)
_ZN40_INTERNAL_f991f8ba_4_k_cu_51f40e38_218544cuda3std3__45__cpo5beginE:
	.zero		1
	.type		_ZN40_INTERNAL_f991f8ba_4_k_cu_51f40e38_218544cuda3std3__442_GLOBAL__N__f991f8ba_4_k_cu_51f40e38_218546ignoreE,@object
	.size		_ZN40_INTERNAL_f991f8ba_4_k_cu_51f40e38_218544cuda3std3__442_GLOBAL__N__f991f8ba_4_k_cu_51f40e38_218546ignoreE,(_ZN40_INTERNAL_f991f8ba_4_k_cu_51f40e38_218544cute7productE - _ZN40_INTERNAL_f991f8ba_4_k_cu_51f40e38_218544cuda3std3__442_GLOBAL__N__f991f8ba_4_k_cu_51f40e38_218546ignoreE)
_ZN40_INTERNAL_f991f8ba_4_k_cu_51f40e38_218544cuda3std3__442_GLOBAL__N__f991f8ba_4_k_cu_51f40e38_218546ignoreE:
	.zero		1
	.type		_ZN40_INTERNAL_f991f8ba_4_k_cu_51f40e38_218544cute7productE,@object
	.size		_ZN40_INTERNAL_f991f8ba_4_k_cu_51f40e38_218544cute7productE,(_ZN40_INTERNAL_f991f8ba_4_k_cu_51f40e38_218544cuda3std3__45__cpo3endE - _ZN40_INTERNAL_f991f8ba_4_k_cu_51f40e38_218544cute7productE)
_ZN40_INTERNAL_f991f8ba_4_k_cu_51f40e38_218544cute7productE:
	.zero		1
	.type		_ZN40_INTERNAL_f991f8ba_4_k_cu_51f40e38_218544cuda3std3__45__cpo3endE,@object
	.size		_ZN40_INTERNAL_f991f8ba_4_k_cu_51f40e38_218544cuda3std3__45__cpo3endE,(_ZN40_INTERNAL_f991f8ba_4_k_cu_51f40e38_218544cuda3std3__419piecewise_constructE - _ZN40_INTERNAL_f991f8ba_4_k_cu_51f40e38_218544cuda3std3__45__cpo3endE)
_ZN40_INTERNAL_f991f8ba_4_k_cu_51f40e38_218544cuda3std3__45__cpo3endE:
	.zero		1
	.type		_ZN40_INTERNAL_f991f8ba_4_k_cu_51f40e38_218544cuda3std3__419piecewise_constructE,@object
	.size		_ZN40_INTERNAL_f991f8ba_4_k_cu_51f40e38_218544cuda3std3__419piecewise_constructE,(_ZN40_INTERNAL_f991f8ba_4_k_cu_51f40e38_218544cuda3std3__45__cpo4cendE - _ZN40_INTERNAL_f991f8ba_4_k_cu_51f40e38_218544cuda3std3__419piecewise_constructE)
_ZN40_INTERNAL_f991f8ba_4_k_cu_51f40e38_218544cuda3std3__419piecewise_constructE:
	.zero		1
	.type		_ZN40_INTERNAL_f991f8ba_4_k_cu_51f40e38_218544cuda3std3__45__cpo4cendE,@object
	.size		_ZN40_INTERNAL_f991f8ba_4_k_cu_51f40e38_218544cuda3std3__45__cpo4cendE,(_ZN40_INTERNAL_f991f8ba_4_k_cu_51f40e38_218544cuda3std6ranges3__45__cpo4swapE - _ZN40_INTERNAL_f991f8ba_4_k_cu_51f40e38_218544cuda3std3__45__cpo4cendE)
_ZN40_INTERNAL_f991f8ba_4_k_cu_51f40e38_218544cuda3std3__45__cpo4cendE:
	.zero		1
	.type		_ZN40_INTERNAL_f991f8ba_4_k_cu_51f40e38_218544cuda3std6ranges3__45__cpo4swapE,@object
	.size		_ZN40_INTERNAL_f991f8ba_4_k_cu_51f40e38_218544cuda3std6ranges3__45__cpo4swapE,(.L_8 - _ZN40_INTERNAL_f991f8ba_4_k_cu_51f40e38_218544cuda3std6ranges3__45__cpo4swapE)
_ZN40_INTERNAL_f991f8ba_4_k_cu_51f40e38_218544cuda3std6ranges3__45__cpo4swapE:
	.zero		1
.L_8:


//--------------------- .nv.constant0._ZN7cutlass13device_kernelINS_4gemm6kernel13GemmUniversalIN4cute5tupleIJiiiiEEENS1_10collective13CollectiveMmaINS1_34MainloopSm90TmaGmmaWarpSpecializedILi7ENS5_IJNS4_1CILi1EEESB_SB_EEENS1_32KernelTmaWarpSpecializedPingpongEEENS5_IJNSA_ILi64EEESF_NSA_ILi128EEEEEENS_6half_tENS5_IJSB_llEEESI_SJ_NS4_8TiledMMAINS4_8MMA_AtomIJNS4_4SM904GMMA25MMA_64x64x16_F32F16F16_SSILNSN_5MajorE1ELSP_1ELNSN_7ScaleInE1ELSQ_1EEEEEENS4_6LayoutISC_NS5_IJNSA_ILi0EEESU_SU_EEEEENS5_IJNS4_10UnderscoreESX_SX_EEEEENS4_13SM90_TMA_LOADENS4_14ComposedLayoutINS4_7SwizzleILi3ELi4ELi3EEENS4_18smem_ptr_flag_bitsILi16EEENST_INS5_IJSF_NSA_ILi8EEEEEENS5_IJSB_SF_EEEEEEEvNS4_8identityES10_S1A_vS1B_EENS_8epilogue10collective6detail29Sm90TmaWarpSpecializedAdapterINS1E_15DefaultEpilogueISI_NS5_IJlSB_lEEES1I_NS1D_6thread17LinearCombinationISI_Li1EffLNS1J_9ScaleType4KindE0ELNS_15FloatRoundStyleE2ESI_EENS1_15EpilogueDefaultEEEEEvvEEEEvNT_6ParamsE --------------------------
	.section	.nv.constant0._ZN7cutlass13device_kernelINS_4gemm6kernel13GemmUniversalIN4cute5tupleIJiiiiEEENS1_10collective13CollectiveMmaINS1_34MainloopSm90TmaGmmaWarpSpecializedILi7ENS5_IJNS4_1CILi1EEESB_SB_EEENS1_32KernelTmaWarpSpecializedPingpongEEENS5_IJNSA_ILi64EEESF_NSA_ILi128EEEEEENS_6half_tENS5_IJSB_llEEESI_SJ_NS4_8TiledMMAINS4_8MMA_AtomIJNS4_4SM904GMMA25MMA_64x64x16_F32F16F16_SSILNSN_5MajorE1ELSP_1ELNSN_7ScaleInE1ELSQ_1EEEEEENS4_6LayoutISC_NS5_IJNSA_ILi0EEESU_SU_EEEEENS5_IJNS4_10UnderscoreESX_SX_EEEEENS4_13SM90_TMA_LOADENS4_14ComposedLayoutINS4_7SwizzleILi3ELi4ELi3EEENS4_18smem_ptr_flag_bitsILi16EEENST_INS5_IJSF_NSA_ILi8EEEEEENS5_IJSB_SF_EEEEEEEvNS4_8identityES10_S1A_vS1B_EENS_8epilogue10collective6detail29Sm90TmaWarpSpecializedAdapterINS1E_15DefaultEpilogueISI_NS5_IJlSB_lEEES1I_NS1D_6thread17LinearCombinationISI_Li1EffLNS1J_9ScaleType4KindE0ELNS_15FloatRoundStyleE2ESI_EENS1_15EpilogueDefaultEEEEEvvEEEEvNT_6ParamsE,"a",@progbits
	.sectionflags	@""
	.align	4
.nv.constant0._ZN7cutlass13device_kernelINS_4gemm6kernel13GemmUniversalIN4cute5tupleIJiiiiEEENS1_10collective13CollectiveMmaINS1_34MainloopSm90TmaGmmaWarpSpecializedILi7ENS5_IJNS4_1CILi1EEESB_SB_EEENS1_32KernelTmaWarpSpecializedPingpongEEENS5_IJNSA_ILi64EEESF_NSA_ILi128EEEEEENS_6half_tENS5_IJSB_llEEESI_SJ_NS4_8TiledMMAINS4_8MMA_AtomIJNS4_4SM904GMMA25MMA_64x64x16_F32F16F16_SSILNSN_5MajorE1ELSP_1ELNSN_7ScaleInE1ELSQ_1EEEEEENS4_6LayoutISC_NS5_IJNSA_ILi0EEESU_SU_EEEEENS5_IJNS4_10UnderscoreESX_SX_EEEEENS4_13SM90_TMA_LOADENS4_14ComposedLayoutINS4_7SwizzleILi3ELi4ELi3EEENS4_18smem_ptr_flag_bitsILi16EEENST_INS5_IJSF_NSA_ILi8EEEEEENS5_IJSB_SF_EEEEEEEvNS4_8identityES10_S1A_vS1B_EENS_8epilogue10collective6detail29Sm90TmaWarpSpecializedAdapterINS1E_15DefaultEpilogueISI_NS5_IJlSB_lEEES1I_NS1D_6thread17LinearCombinationISI_Li1EffLNS1J_9ScaleType4KindE0ELNS_15FloatRoundStyleE2ESI_EENS1_15EpilogueDefaultEEEEEvvEEEEvNT_6ParamsE:
	.zero		1664


//--------------------- SYMBOLS --------------------------

	.type		.nv.reservedSmem.offset0,@object
	.size		.nv.reservedSmem.offset0,0x4
	.type		__assertfail,@function
